//
// Generated by NVIDIA NVVM Compiler
//
// Compiler Build ID: CL-36424714
// Cuda compilation tools, release 13.0, V13.0.88
// Based on NVVM 20.0.0
//

.version 9.0
.target sm_100
.address_size 64

	// .globl	_Z14rmsnorm_kernelI6__halffEvPT_PKS1_S4_if
// _ZZ14rmsnorm_kernelI6__halffEvPT_PKS1_S4_ifE7rms_inv has been demoted
// _ZZ14rmsnorm_kernelI13__nv_bfloat16fEvPT_PKS1_S4_ifE7rms_inv has been demoted
// _ZZ14rmsnorm_kernelIffEvPT_PKS0_S3_ifE7rms_inv has been demoted
// _ZZ23rmsnorm_residual_kernelI6__halffEvPT_S2_PKS1_S4_S4_ifE7rms_inv has been demoted
// _ZZ23rmsnorm_residual_kernelI13__nv_bfloat16fEvPT_S2_PKS1_S4_S4_ifE7rms_inv has been demoted
// _ZZ23rmsnorm_residual_kernelIffEvPT_S1_PKS0_S3_S3_ifE7rms_inv has been demoted
.extern .shared .align 16 .b8 smem[];

.visible .entry _Z14rmsnorm_kernelI6__halffEvPT_PKS1_S4_if(
	.param .u64 .ptr .align 1 _Z14rmsnorm_kernelI6__halffEvPT_PKS1_S4_if_param_0,
	.param .u64 .ptr .align 1 _Z14rmsnorm_kernelI6__halffEvPT_PKS1_S4_if_param_1,
	.param .u64 .ptr .align 1 _Z14rmsnorm_kernelI6__halffEvPT_PKS1_S4_if_param_2,
	.param .u32 _Z14rmsnorm_kernelI6__halffEvPT_PKS1_S4_if_param_3,
	.param .f32 _Z14rmsnorm_kernelI6__halffEvPT_PKS1_S4_if_param_4
)
{
	.reg .pred 	%p<27>;
	.reg .b16 	%rs<21>;
	.reg .b32 	%r<83>;
	.reg .b32 	%f<75>;
	.reg .b64 	%rd<64>;
	// demoted variable
	.shared .align 4 .f32 _ZZ14rmsnorm_kernelI6__halffEvPT_PKS1_S4_ifE7rms_inv;
	ld.param.u64 	%rd15, [_Z14rmsnorm_kernelI6__halffEvPT_PKS1_S4_if_param_0];
	ld.param.u64 	%rd16, [_Z14rmsnorm_kernelI6__halffEvPT_PKS1_S4_if_param_1];
	ld.param.u64 	%rd17, [_Z14rmsnorm_kernelI6__halffEvPT_PKS1_S4_if_param_2];
	ld.param.u32 	%r20, [_Z14rmsnorm_kernelI6__halffEvPT_PKS1_S4_if_param_3];
	ld.param.f32 	%f13, [_Z14rmsnorm_kernelI6__halffEvPT_PKS1_S4_if_param_4];
	cvta.to.global.u64 	%rd1, %rd15;
	cvta.to.global.u64 	%rd2, %rd17;
	cvta.to.global.u64 	%rd3, %rd16;
	mov.u32 	%r21, %ctaid.x;
	mov.u32 	%r82, %tid.x;
	mov.u32 	%r2, %ntid.x;
	mul.lo.s32 	%r22, %r20, %r21;
	cvt.s64.s32 	%rd4, %r22;
	mul.wide.s32 	%rd18, %r22, 2;
	add.s64 	%rd5, %rd3, %rd18;
	setp.ge.s32 	%p1, %r82, %r20;
	mov.f32 	%f73, 0f00000000;
	@%p1 bra 	$L__BB0_6;
	add.s32 	%r23, %r82, %r2;
	max.u32 	%r24, %r20, %r23;
	setp.lt.u32 	%p2, %r23, %r20;
	selp.u32 	%r25, 1, 0, %p2;
	add.s32 	%r26, %r23, %r25;
	sub.s32 	%r27, %r24, %r26;
	div.u32 	%r28, %r27, %r2;
	add.s32 	%r3, %r28, %r25;
	and.b32  	%r29, %r3, 3;
	setp.eq.s32 	%p3, %r29, 3;
	mov.f32 	%f73, 0f00000000;
	mov.u32 	%r78, %r82;
	@%p3 bra 	$L__BB0_4;
	shl.b64 	%rd19, %rd4, 1;
	mul.wide.u32 	%rd20, %r82, 2;
	add.s64 	%rd21, %rd19, %rd20;
	add.s64 	%rd62, %rd3, %rd21;
	mul.wide.u32 	%rd7, %r2, 2;
	add.s32 	%r30, %r3, 1;
	and.b32  	%r31, %r30, 3;
	neg.s32 	%r76, %r31;
	mov.f32 	%f73, 0f00000000;
	mov.u32 	%r78, %r82;
$L__BB0_3:
	.pragma "nounroll";
	ld.global.nc.u16 	%rs1, [%rd62];
	// begin inline asm
	{  cvt.f32.f16 %f18, %rs1;}

	// end inline asm
	fma.rn.f32 	%f73, %f18, %f18, %f73;
	add.s32 	%r78, %r78, %r2;
	add.s64 	%rd62, %rd62, %rd7;
	add.s32 	%r76, %r76, 1;
	setp.ne.s32 	%p4, %r76, 0;
	@%p4 bra 	$L__BB0_3;
$L__BB0_4:
	setp.lt.u32 	%p5, %r3, 3;
	@%p5 bra 	$L__BB0_6;
$L__BB0_5:
	mul.wide.u32 	%rd22, %r78, 2;
	add.s64 	%rd23, %rd5, %rd22;
	ld.global.nc.u16 	%rs2, [%rd23];
	// begin inline asm
	{  cvt.f32.f16 %f19, %rs2;}

	// end inline asm
	fma.rn.f32 	%f23, %f19, %f19, %f73;
	add.s32 	%r32, %r78, %r2;
	mul.wide.u32 	%rd24, %r32, 2;
	add.s64 	%rd25, %rd5, %rd24;
	ld.global.nc.u16 	%rs3, [%rd25];
	// begin inline asm
	{  cvt.f32.f16 %f20, %rs3;}

	// end inline asm
	fma.rn.f32 	%f24, %f20, %f20, %f23;
	add.s32 	%r33, %r32, %r2;
	mul.wide.u32 	%rd26, %r33, 2;
	add.s64 	%rd27, %rd5, %rd26;
	ld.global.nc.u16 	%rs4, [%rd27];
	// begin inline asm
	{  cvt.f32.f16 %f21, %rs4;}

	// end inline asm
	fma.rn.f32 	%f25, %f21, %f21, %f24;
	add.s32 	%r34, %r33, %r2;
	mul.wide.u32 	%rd28, %r34, 2;
	add.s64 	%rd29, %rd5, %rd28;
	ld.global.nc.u16 	%rs5, [%rd29];
	// begin inline asm
	{  cvt.f32.f16 %f22, %rs5;}

	// end inline asm
	fma.rn.f32 	%f73, %f22, %f22, %f25;
	add.s32 	%r78, %r34, %r2;
	setp.lt.s32 	%p6, %r78, %r20;
	@%p6 bra 	$L__BB0_5;
$L__BB0_6:
	and.b32  	%r35, %r82, 31;
	mov.b32 	%r36, %f73;
	shfl.sync.bfly.b32	%r37|%p7, %r36, 16, 31, -1;
	mov.b32 	%f26, %r37;
	add.f32 	%f27, %f73, %f26;
	mov.b32 	%r38, %f27;
	shfl.sync.bfly.b32	%r39|%p8, %r38, 8, 31, -1;
	mov.b32 	%f28, %r39;
	add.f32 	%f29, %f27, %f28;
	mov.b32 	%r40, %f29;
	shfl.sync.bfly.b32	%r41|%p9, %r40, 4, 31, -1;
	mov.b32 	%f30, %r41;
	add.f32 	%f31, %f29, %f30;
	mov.b32 	%r42, %f31;
	shfl.sync.bfly.b32	%r43|%p10, %r42, 2, 31, -1;
	mov.b32 	%f32, %r43;
	add.f32 	%f33, %f31, %f32;
	mov.b32 	%r44, %f33;
	shfl.sync.bfly.b32	%r45|%p11, %r44, 1, 31, -1;
	mov.b32 	%f34, %r45;
	add.f32 	%f8, %f33, %f34;
	setp.ne.s32 	%p12, %r35, 0;
	@%p12 bra 	$L__BB0_8;
	shr.u32 	%r46, %r82, 3;
	mov.u32 	%r47, smem;
	add.s32 	%r48, %r47, %r46;
	st.shared.f32 	[%r48], %f8;
$L__BB0_8:
	bar.sync 	0;
	add.s32 	%r49, %r2, 31;
	shr.u32 	%r50, %r49, 5;
	setp.ge.u32 	%p13, %r82, %r50;
	mov.f32 	%f74, 0f00000000;
	@%p13 bra 	$L__BB0_10;
	shl.b32 	%r51, %r82, 2;
	mov.u32 	%r52, smem;
	add.s32 	%r53, %r52, %r51;
	ld.shared.f32 	%f74, [%r53];
$L__BB0_10:
	setp.gt.u32 	%p14, %r82, 31;
	@%p14 bra 	$L__BB0_13;
	mov.b32 	%r54, %f74;
	shfl.sync.bfly.b32	%r55|%p15, %r54, 16, 31, -1;
	mov.b32 	%f36, %r55;
	add.f32 	%f37, %f74, %f36;
	mov.b32 	%r56, %f37;
	shfl.sync.bfly.b32	%r57|%p16, %r56, 8, 31, -1;
	mov.b32 	%f38, %r57;
	add.f32 	%f39, %f37, %f38;
	mov.b32 	%r58, %f39;
	shfl.sync.bfly.b32	%r59|%p17, %r58, 4, 31, -1;
	mov.b32 	%f40, %r59;
	add.f32 	%f41, %f39, %f40;
	mov.b32 	%r60, %f41;
	shfl.sync.bfly.b32	%r61|%p18, %r60, 2, 31, -1;
	mov.b32 	%f42, %r61;
	add.f32 	%f43, %f41, %f42;
	mov.b32 	%r62, %f43;
	shfl.sync.bfly.b32	%r63|%p19, %r62, 1, 31, -1;
	mov.b32 	%f44, %r63;
	add.f32 	%f11, %f43, %f44;
	setp.ne.s32 	%p20, %r82, 0;
	@%p20 bra 	$L__BB0_13;
	cvt.rn.f32.s32 	%f45, %r20;
	div.rn.f32 	%f46, %f11, %f45;
	add.f32 	%f47, %f13, %f46;
	rsqrt.approx.f32 	%f48, %f47;
	st.shared.f32 	[_ZZ14rmsnorm_kernelI6__halffEvPT_PKS1_S4_ifE7rms_inv], %f48;
$L__BB0_13:
	setp.ge.s32 	%p21, %r82, %r20;
	bar.sync 	0;
	@%p21 bra 	$L__BB0_19;
	ld.shared.f32 	%f12, [_ZZ14rmsnorm_kernelI6__halffEvPT_PKS1_S4_ifE7rms_inv];
	add.s32 	%r64, %r82, %r2;
	max.u32 	%r65, %r20, %r64;
	setp.lt.u32 	%p22, %r64, %r20;
	selp.u32 	%r66, 1, 0, %p22;
	add.s32 	%r67, %r64, %r66;
	sub.s32 	%r68, %r65, %r67;
	div.u32 	%r69, %r68, %r2;
	add.s32 	%r12, %r69, %r66;
	and.b32  	%r70, %r12, 3;
	setp.eq.s32 	%p23, %r70, 3;
	@%p23 bra 	$L__BB0_17;
	add.s32 	%r71, %r12, 1;
	and.b32  	%r72, %r71, 3;
	shl.b64 	%rd30, %rd4, 1;
	add.s64 	%rd10, %rd1, %rd30;
	mul.wide.u32 	%rd63, %r82, 2;
	mul.wide.u32 	%rd12, %r2, 2;
	neg.s32 	%r80, %r72;
	mad.lo.s32 	%r82, %r2, %r72, %r82;
$L__BB0_16:
	.pragma "nounroll";
	add.s64 	%rd31, %rd5, %rd63;
	ld.global.nc.u16 	%rs6, [%rd31];
	// begin inline asm
	{  cvt.f32.f16 %f49, %rs6;}

	// end inline asm
	add.s64 	%rd32, %rd2, %rd63;
	ld.global.nc.u16 	%rs7, [%rd32];
	// begin inline asm
	{  cvt.f32.f16 %f50, %rs7;}

	// end inline asm
	mul.f32 	%f52, %f49, %f12;
	mul.f32 	%f51, %f50, %f52;
	// begin inline asm
	{  cvt.rn.f16.f32 %rs8, %f51;}

	// end inline asm
	add.s64 	%rd33, %rd10, %rd63;
	st.global.u16 	[%rd33], %rs8;
	add.s64 	%rd63, %rd63, %rd12;
	add.s32 	%r80, %r80, 1;
	setp.ne.s32 	%p24, %r80, 0;
	@%p24 bra 	$L__BB0_16;
$L__BB0_17:
	setp.lt.u32 	%p25, %r12, 3;
	@%p25 bra 	$L__BB0_19;
$L__BB0_18:
	cvt.u64.u32 	%rd34, %r82;
	mul.wide.u32 	%rd35, %r82, 2;
	add.s64 	%rd36, %rd5, %rd35;
	ld.global.nc.u16 	%rs9, [%rd36];
	// begin inline asm
	{  cvt.f32.f16 %f53, %rs9;}

	// end inline asm
	add.s64 	%rd37, %rd2, %rd35;
	ld.global.nc.u16 	%rs10, [%rd37];
	// begin inline asm
	{  cvt.f32.f16 %f54, %rs10;}

	// end inline asm
	mul.f32 	%f65, %f53, %f12;
	mul.f32 	%f55, %f54, %f65;
	// begin inline asm
	{  cvt.rn.f16.f32 %rs11, %f55;}

	// end inline asm
	add.s64 	%rd38, %rd34, %rd4;
	shl.b64 	%rd39, %rd38, 1;
	add.s64 	%rd40, %rd1, %rd39;
	st.global.u16 	[%rd40], %rs11;
	add.s32 	%r73, %r82, %r2;
	cvt.u64.u32 	%rd41, %r73;
	mul.wide.u32 	%rd42, %r73, 2;
	add.s64 	%rd43, %rd5, %rd42;
	ld.global.nc.u16 	%rs12, [%rd43];
	// begin inline asm
	{  cvt.f32.f16 %f56, %rs12;}

	// end inline asm
	add.s64 	%rd44, %rd2, %rd42;
	ld.global.nc.u16 	%rs13, [%rd44];
	// begin inline asm
	{  cvt.f32.f16 %f57, %rs13;}

	// end inline asm
	mul.f32 	%f66, %f56, %f12;
	mul.f32 	%f58, %f57, %f66;
	// begin inline asm
	{  cvt.rn.f16.f32 %rs14, %f58;}

	// end inline asm
	add.s64 	%rd45, %rd41, %rd4;
	shl.b64 	%rd46, %rd45, 1;
	add.s64 	%rd47, %rd1, %rd46;
	st.global.u16 	[%rd47], %rs14;
	add.s32 	%r74, %r73, %r2;
	cvt.u64.u32 	%rd48, %r74;
	mul.wide.u32 	%rd49, %r74, 2;
	add.s64 	%rd50, %rd5, %rd49;
	ld.global.nc.u16 	%rs15, [%rd50];
	// begin inline asm
	{  cvt.f32.f16 %f59, %rs15;}

	// end inline asm
	add.s64 	%rd51, %rd2, %rd49;
	ld.global.nc.u16 	%rs16, [%rd51];
	// begin inline asm
	{  cvt.f32.f16 %f60, %rs16;}

	// end inline asm
	mul.f32 	%f67, %f59, %f12;
	mul.f32 	%f61, %f60, %f67;
	// begin inline asm
	{  cvt.rn.f16.f32 %rs17, %f61;}

	// end inline asm
	add.s64 	%rd52, %rd48, %rd4;
	shl.b64 	%rd53, %rd52, 1;
	add.s64 	%rd54, %rd1, %rd53;
	st.global.u16 	[%rd54], %rs17;
	add.s32 	%r75, %r74, %r2;
	cvt.u64.u32 	%rd55, %r75;
	mul.wide.u32 	%rd56, %r75, 2;
	add.s64 	%rd57, %rd5, %rd56;
	ld.global.nc.u16 	%rs18, [%rd57];
	// begin inline asm
	{  cvt.f32.f16 %f62, %rs18;}

	// end inline asm
	add.s64 	%rd58, %rd2, %rd56;
	ld.global.nc.u16 	%rs19, [%rd58];
	// begin inline asm
	{  cvt.f32.f16 %f63, %rs19;}

	// end inline asm
	mul.f32 	%f68, %f62, %f12;
	mul.f32 	%f64, %f63, %f68;
	// begin inline asm
	{  cvt.rn.f16.f32 %rs20, %f64;}

	// end inline asm
	add.s64 	%rd59, %rd55, %rd4;
	shl.b64 	%rd60, %rd59, 1;
	add.s64 	%rd61, %rd1, %rd60;
	st.global.u16 	[%rd61], %rs20;
	add.s32 	%r82, %r75, %r2;
	setp.lt.s32 	%p26, %r82, %r20;
	@%p26 bra 	$L__BB0_18;
$L__BB0_19:
	ret;

}
	// .globl	_Z14rmsnorm_kernelI13__nv_bfloat16fEvPT_PKS1_S4_if
.visible .entry _Z14rmsnorm_kernelI13__nv_bfloat16fEvPT_PKS1_S4_if(
	.param .u64 .ptr .align 1 _Z14rmsnorm_kernelI13__nv_bfloat16fEvPT_PKS1_S4_if_param_0,
	.param .u64 .ptr .align 1 _Z14rmsnorm_kernelI13__nv_bfloat16fEvPT_PKS1_S4_if_param_1,
	.param .u64 .ptr .align 1 _Z14rmsnorm_kernelI13__nv_bfloat16fEvPT_PKS1_S4_if_param_2,
	.param .u32 _Z14rmsnorm_kernelI13__nv_bfloat16fEvPT_PKS1_S4_if_param_3,
	.param .f32 _Z14rmsnorm_kernelI13__nv_bfloat16fEvPT_PKS1_S4_if_param_4
)
{
	.reg .pred 	%p<27>;
	.reg .b16 	%rs<21>;
	.reg .b32 	%r<83>;
	.reg .b32 	%f<75>;
	.reg .b64 	%rd<64>;
	// demoted variable
	.shared .align 4 .f32 _ZZ14rmsnorm_kernelI13__nv_bfloat16fEvPT_PKS1_S4_ifE7rms_inv;
	ld.param.u64 	%rd15, [_Z14rmsnorm_kernelI13__nv_bfloat16fEvPT_PKS1_S4_if_param_0];
	ld.param.u64 	%rd16, [_Z14rmsnorm_kernelI13__nv_bfloat16fEvPT_PKS1_S4_if_param_1];
	ld.param.u64 	%rd17, [_Z14rmsnorm_kernelI13__nv_bfloat16fEvPT_PKS1_S4_if_param_2];
	ld.param.u32 	%r20, [_Z14rmsnorm_kernelI13__nv_bfloat16fEvPT_PKS1_S4_if_param_3];
	ld.param.f32 	%f13, [_Z14rmsnorm_kernelI13__nv_bfloat16fEvPT_PKS1_S4_if_param_4];
	cvta.to.global.u64 	%rd1, %rd15;
	cvta.to.global.u64 	%rd2, %rd17;
	cvta.to.global.u64 	%rd3, %rd16;
	mov.u32 	%r21, %ctaid.x;
	mov.u32 	%r82, %tid.x;
	mov.u32 	%r2, %ntid.x;
	mul.lo.s32 	%r22, %r20, %r21;
	cvt.s64.s32 	%rd4, %r22;
	mul.wide.s32 	%rd18, %r22, 2;
	add.s64 	%rd5, %rd3, %rd18;
	setp.ge.s32 	%p1, %r82, %r20;
	mov.f32 	%f73, 0f00000000;
	@%p1 bra 	$L__BB1_6;
	add.s32 	%r23, %r82, %r2;
	max.u32 	%r24, %r20, %r23;
	setp.lt.u32 	%p2, %r23, %r20;
	selp.u32 	%r25, 1, 0, %p2;
	add.s32 	%r26, %r23, %r25;
	sub.s32 	%r27, %r24, %r26;
	div.u32 	%r28, %r27, %r2;
	add.s32 	%r3, %r28, %r25;
	and.b32  	%r29, %r3, 3;
	setp.eq.s32 	%p3, %r29, 3;
	mov.f32 	%f73, 0f00000000;
	mov.u32 	%r78, %r82;
	@%p3 bra 	$L__BB1_4;
	shl.b64 	%rd19, %rd4, 1;
	mul.wide.u32 	%rd20, %r82, 2;
	add.s64 	%rd21, %rd19, %rd20;
	add.s64 	%rd62, %rd3, %rd21;
	mul.wide.u32 	%rd7, %r2, 2;
	add.s32 	%r30, %r3, 1;
	and.b32  	%r31, %r30, 3;
	neg.s32 	%r76, %r31;
	mov.f32 	%f73, 0f00000000;
	mov.u32 	%r78, %r82;
$L__BB1_3:
	.pragma "nounroll";
	ld.global.nc.u16 	%rs1, [%rd62];
	// begin inline asm
	{ cvt.f32.bf16 %f18, %rs1;}

	// end inline asm
	fma.rn.f32 	%f73, %f18, %f18, %f73;
	add.s32 	%r78, %r78, %r2;
	add.s64 	%rd62, %rd62, %rd7;
	add.s32 	%r76, %r76, 1;
	setp.ne.s32 	%p4, %r76, 0;
	@%p4 bra 	$L__BB1_3;
$L__BB1_4:
	setp.lt.u32 	%p5, %r3, 3;
	@%p5 bra 	$L__BB1_6;
$L__BB1_5:
	mul.wide.u32 	%rd22, %r78, 2;
	add.s64 	%rd23, %rd5, %rd22;
	ld.global.nc.u16 	%rs2, [%rd23];
	// begin inline asm
	{ cvt.f32.bf16 %f19, %rs2;}

	// end inline asm
	fma.rn.f32 	%f23, %f19, %f19, %f73;
	add.s32 	%r32, %r78, %r2;
	mul.wide.u32 	%rd24, %r32, 2;
	add.s64 	%rd25, %rd5, %rd24;
	ld.global.nc.u16 	%rs3, [%rd25];
	// begin inline asm
	{ cvt.f32.bf16 %f20, %rs3;}

	// end inline asm
	fma.rn.f32 	%f24, %f20, %f20, %f23;
	add.s32 	%r33, %r32, %r2;
	mul.wide.u32 	%rd26, %r33, 2;
	add.s64 	%rd27, %rd5, %rd26;
	ld.global.nc.u16 	%rs4, [%rd27];
	// begin inline asm
	{ cvt.f32.bf16 %f21, %rs4;}

	// end inline asm
	fma.rn.f32 	%f25, %f21, %f21, %f24;
	add.s32 	%r34, %r33, %r2;
	mul.wide.u32 	%rd28, %r34, 2;
	add.s64 	%rd29, %rd5, %rd28;
	ld.global.nc.u16 	%rs5, [%rd29];
	// begin inline asm
	{ cvt.f32.bf16 %f22, %rs5;}

	// end inline asm
	fma.rn.f32 	%f73, %f22, %f22, %f25;
	add.s32 	%r78, %r34, %r2;
	setp.lt.s32 	%p6, %r78, %r20;
	@%p6 bra 	$L__BB1_5;
$L__BB1_6:
	and.b32  	%r35, %r82, 31;
	mov.b32 	%r36, %f73;
	shfl.sync.bfly.b32	%r37|%p7, %r36, 16, 31, -1;
	mov.b32 	%f26, %r37;
	add.f32 	%f27, %f73, %f26;
	mov.b32 	%r38, %f27;
	shfl.sync.bfly.b32	%r39|%p8, %r38, 8, 31, -1;
	mov.b32 	%f28, %r39;
	add.f32 	%f29, %f27, %f28;
	mov.b32 	%r40, %f29;
	shfl.sync.bfly.b32	%r41|%p9, %r40, 4, 31, -1;
	mov.b32 	%f30, %r41;
	add.f32 	%f31, %f29, %f30;
	mov.b32 	%r42, %f31;
	shfl.sync.bfly.b32	%r43|%p10, %r42, 2, 31, -1;
	mov.b32 	%f32, %r43;
	add.f32 	%f33, %f31, %f32;
	mov.b32 	%r44, %f33;
	shfl.sync.bfly.b32	%r45|%p11, %r44, 1, 31, -1;
	mov.b32 	%f34, %r45;
	add.f32 	%f8, %f33, %f34;
	setp.ne.s32 	%p12, %r35, 0;
	@%p12 bra 	$L__BB1_8;
	shr.u32 	%r46, %r82, 3;
	mov.u32 	%r47, smem;
	add.s32 	%r48, %r47, %r46;
	st.shared.f32 	[%r48], %f8;
$L__BB1_8:
	bar.sync 	0;
	add.s32 	%r49, %r2, 31;
	shr.u32 	%r50, %r49, 5;
	setp.ge.u32 	%p13, %r82, %r50;
	mov.f32 	%f74, 0f00000000;
	@%p13 bra 	$L__BB1_10;
	shl.b32 	%r51, %r82, 2;
	mov.u32 	%r52, smem;
	add.s32 	%r53, %r52, %r51;
	ld.shared.f32 	%f74, [%r53];
$L__BB1_10:
	setp.gt.u32 	%p14, %r82, 31;
	@%p14 bra 	$L__BB1_13;
	mov.b32 	%r54, %f74;
	shfl.sync.bfly.b32	%r55|%p15, %r54, 16, 31, -1;
	mov.b32 	%f36, %r55;
	add.f32 	%f37, %f74, %f36;
	mov.b32 	%r56, %f37;
	shfl.sync.bfly.b32	%r57|%p16, %r56, 8, 31, -1;
	mov.b32 	%f38, %r57;
	add.f32 	%f39, %f37, %f38;
	mov.b32 	%r58, %f39;
	shfl.sync.bfly.b32	%r59|%p17, %r58, 4, 31, -1;
	mov.b32 	%f40, %r59;
	add.f32 	%f41, %f39, %f40;
	mov.b32 	%r60, %f41;
	shfl.sync.bfly.b32	%r61|%p18, %r60, 2, 31, -1;
	mov.b32 	%f42, %r61;
	add.f32 	%f43, %f41, %f42;
	mov.b32 	%r62, %f43;
	shfl.sync.bfly.b32	%r63|%p19, %r62, 1, 31, -1;
	mov.b32 	%f44, %r63;
	add.f32 	%f11, %f43, %f44;
	setp.ne.s32 	%p20, %r82, 0;
	@%p20 bra 	$L__BB1_13;
	cvt.rn.f32.s32 	%f45, %r20;
	div.rn.f32 	%f46, %f11, %f45;
	add.f32 	%f47, %f13, %f46;
	rsqrt.approx.f32 	%f48, %f47;
	st.shared.f32 	[_ZZ14rmsnorm_kernelI13__nv_bfloat16fEvPT_PKS1_S4_ifE7rms_inv], %f48;
$L__BB1_13:
	setp.ge.s32 	%p21, %r82, %r20;
	bar.sync 	0;
	@%p21 bra 	$L__BB1_19;
	ld.shared.f32 	%f12, [_ZZ14rmsnorm_kernelI13__nv_bfloat16fEvPT_PKS1_S4_ifE7rms_inv];
	add.s32 	%r64, %r82, %r2;
	max.u32 	%r65, %r20, %r64;
	setp.lt.u32 	%p22, %r64, %r20;
	selp.u32 	%r66, 1, 0, %p22;
	add.s32 	%r67, %r64, %r66;
	sub.s32 	%r68, %r65, %r67;
	div.u32 	%r69, %r68, %r2;
	add.s32 	%r12, %r69, %r66;
	and.b32  	%r70, %r12, 3;
	setp.eq.s32 	%p23, %r70, 3;
	@%p23 bra 	$L__BB1_17;
	add.s32 	%r71, %r12, 1;
	and.b32  	%r72, %r71, 3;
	shl.b64 	%rd30, %rd4, 1;
	add.s64 	%rd10, %rd1, %rd30;
	mul.wide.u32 	%rd63, %r82, 2;
	mul.wide.u32 	%rd12, %r2, 2;
	neg.s32 	%r80, %r72;
	mad.lo.s32 	%r82, %r2, %r72, %r82;
$L__BB1_16:
	.pragma "nounroll";
	add.s64 	%rd31, %rd5, %rd63;
	ld.global.nc.u16 	%rs6, [%rd31];
	// begin inline asm
	{ cvt.f32.bf16 %f49, %rs6;}

	// end inline asm
	add.s64 	%rd32, %rd2, %rd63;
	ld.global.nc.u16 	%rs7, [%rd32];
	// begin inline asm
	{ cvt.f32.bf16 %f50, %rs7;}

	// end inline asm
	mul.f32 	%f52, %f49, %f12;
	mul.f32 	%f51, %f50, %f52;
	// begin inline asm
	{  cvt.rn.bf16.f32 %rs8, %f51;}

	// end inline asm
	add.s64 	%rd33, %rd10, %rd63;
	st.global.u16 	[%rd33], %rs8;
	add.s64 	%rd63, %rd63, %rd12;
	add.s32 	%r80, %r80, 1;
	setp.ne.s32 	%p24, %r80, 0;
	@%p24 bra 	$L__BB1_16;
$L__BB1_17:
	setp.lt.u32 	%p25, %r12, 3;
	@%p25 bra 	$L__BB1_19;
$L__BB1_18:
	cvt.u64.u32 	%rd34, %r82;
	mul.wide.u32 	%rd35, %r82, 2;
	add.s64 	%rd36, %rd5, %rd35;
	ld.global.nc.u16 	%rs9, [%rd36];
	// begin inline asm
	{ cvt.f32.bf16 %f53, %rs9;}

	// end inline asm
	add.s64 	%rd37, %rd2, %rd35;
	ld.global.nc.u16 	%rs10, [%rd37];
	// begin inline asm
	{ cvt.f32.bf16 %f54, %rs10;}

	// end inline asm
	mul.f32 	%f65, %f53, %f12;
	mul.f32 	%f55, %f54, %f65;
	// begin inline asm
	{  cvt.rn.bf16.f32 %rs11, %f55;}

	// end inline asm
	add.s64 	%rd38, %rd34, %rd4;
	shl.b64 	%rd39, %rd38, 1;
	add.s64 	%rd40, %rd1, %rd39;
	st.global.u16 	[%rd40], %rs11;
	add.s32 	%r73, %r82, %r2;
	cvt.u64.u32 	%rd41, %r73;
	mul.wide.u32 	%rd42, %r73, 2;
	add.s64 	%rd43, %rd5, %rd42;
	ld.global.nc.u16 	%rs12, [%rd43];
	// begin inline asm
	{ cvt.f32.bf16 %f56, %rs12;}

	// end inline asm
	add.s64 	%rd44, %rd2, %rd42;
	ld.global.nc.u16 	%rs13, [%rd44];
	// begin inline asm
	{ cvt.f32.bf16 %f57, %rs13;}

	// end inline asm
	mul.f32 	%f66, %f56, %f12;
	mul.f32 	%f58, %f57, %f66;
	// begin inline asm
	{  cvt.rn.bf16.f32 %rs14, %f58;}

	// end inline asm
	add.s64 	%rd45, %rd41, %rd4;
	shl.b64 	%rd46, %rd45, 1;
	add.s64 	%rd47, %rd1, %rd46;
	st.global.u16 	[%rd47], %rs14;
	add.s32 	%r74, %r73, %r2;
	cvt.u64.u32 	%rd48, %r74;
	mul.wide.u32 	%rd49, %r74, 2;
	add.s64 	%rd50, %rd5, %rd49;
	ld.global.nc.u16 	%rs15, [%rd50];
	// begin inline asm
	{ cvt.f32.bf16 %f59, %rs15;}

	// end inline asm
	add.s64 	%rd51, %rd2, %rd49;
	ld.global.nc.u16 	%rs16, [%rd51];
	// begin inline asm
	{ cvt.f32.bf16 %f60, %rs16;}

	// end inline asm
	mul.f32 	%f67, %f59, %f12;
	mul.f32 	%f61, %f60, %f67;
	// begin inline asm
	{  cvt.rn.bf16.f32 %rs17, %f61;}

	// end inline asm
	add.s64 	%rd52, %rd48, %rd4;
	shl.b64 	%rd53, %rd52, 1;
	add.s64 	%rd54, %rd1, %rd53;
	st.global.u16 	[%rd54], %rs17;
	add.s32 	%r75, %r74, %r2;
	cvt.u64.u32 	%rd55, %r75;
	mul.wide.u32 	%rd56, %r75, 2;
	add.s64 	%rd57, %rd5, %rd56;
	ld.global.nc.u16 	%rs18, [%rd57];
	// begin inline asm
	{ cvt.f32.bf16 %f62, %rs18;}

	// end inline asm
	add.s64 	%rd58, %rd2, %rd56;
	ld.global.nc.u16 	%rs19, [%rd58];
	// begin inline asm
	{ cvt.f32.bf16 %f63, %rs19;}

	// end inline asm
	mul.f32 	%f68, %f62, %f12;
	mul.f32 	%f64, %f63, %f68;
	// begin inline asm
	{  cvt.rn.bf16.f32 %rs20, %f64;}

	// end inline asm
	add.s64 	%rd59, %rd55, %rd4;
	shl.b64 	%rd60, %rd59, 1;
	add.s64 	%rd61, %rd1, %rd60;
	st.global.u16 	[%rd61], %rs20;
	add.s32 	%r82, %r75, %r2;
	setp.lt.s32 	%p26, %r82, %r20;
	@%p26 bra 	$L__BB1_18;
$L__BB1_19:
	ret;

}
	// .globl	_Z14rmsnorm_kernelIffEvPT_PKS0_S3_if
.visible .entry _Z14rmsnorm_kernelIffEvPT_PKS0_S3_if(
	.param .u64 .ptr .align 1 _Z14rmsnorm_kernelIffEvPT_PKS0_S3_if_param_0,
	.param .u64 .ptr .align 1 _Z14rmsnorm_kernelIffEvPT_PKS0_S3_if_param_1,
	.param .u64 .ptr .align 1 _Z14rmsnorm_kernelIffEvPT_PKS0_S3_if_param_2,
	.param .u32 _Z14rmsnorm_kernelIffEvPT_PKS0_S3_if_param_3,
	.param .f32 _Z14rmsnorm_kernelIffEvPT_PKS0_S3_if_param_4
)
{
	.reg .pred 	%p<27>;
	.reg .b32 	%r<83>;
	.reg .b32 	%f<75>;
	.reg .b64 	%rd<64>;
	// demoted variable
	.shared .align 4 .f32 _ZZ14rmsnorm_kernelIffEvPT_PKS0_S3_ifE7rms_inv;
	ld.param.u64 	%rd15, [_Z14rmsnorm_kernelIffEvPT_PKS0_S3_if_param_0];
	ld.param.u64 	%rd16, [_Z14rmsnorm_kernelIffEvPT_PKS0_S3_if_param_1];
	ld.param.u64 	%rd17, [_Z14rmsnorm_kernelIffEvPT_PKS0_S3_if_param_2];
	ld.param.u32 	%r20, [_Z14rmsnorm_kernelIffEvPT_PKS0_S3_if_param_3];
	ld.param.f32 	%f13, [_Z14rmsnorm_kernelIffEvPT_PKS0_S3_if_param_4];
	cvta.to.global.u64 	%rd1, %rd15;
	cvta.to.global.u64 	%rd2, %rd17;
	cvta.to.global.u64 	%rd3, %rd16;
	mov.u32 	%r21, %ctaid.x;
	mov.u32 	%r82, %tid.x;
	mov.u32 	%r2, %ntid.x;
	mul.lo.s32 	%r22, %r20, %r21;
	cvt.s64.s32 	%rd4, %r22;
	mul.wide.s32 	%rd18, %r22, 4;
	add.s64 	%rd5, %rd3, %rd18;
	setp.ge.s32 	%p1, %r82, %r20;
	mov.f32 	%f73, 0f00000000;
	@%p1 bra 	$L__BB2_6;
	add.s32 	%r23, %r82, %r2;
	max.u32 	%r24, %r20, %r23;
	setp.lt.u32 	%p2, %r23, %r20;
	selp.u32 	%r25, 1, 0, %p2;
	add.s32 	%r26, %r23, %r25;
	sub.s32 	%r27, %r24, %r26;
	div.u32 	%r28, %r27, %r2;
	add.s32 	%r3, %r28, %r25;
	and.b32  	%r29, %r3, 3;
	setp.eq.s32 	%p3, %r29, 3;
	mov.f32 	%f73, 0f00000000;
	mov.u32 	%r78, %r82;
	@%p3 bra 	$L__BB2_4;
	shl.b64 	%rd19, %rd4, 2;
	mul.wide.u32 	%rd20, %r82, 4;
	add.s64 	%rd21, %rd19, %rd20;
	add.s64 	%rd62, %rd3, %rd21;
	mul.wide.u32 	%rd7, %r2, 4;
	add.s32 	%r30, %r3, 1;
	and.b32  	%r31, %r30, 3;
	neg.s32 	%r76, %r31;
	mov.f32 	%f73, 0f00000000;
	mov.u32 	%r78, %r82;
$L__BB2_3:
	.pragma "nounroll";
	ld.global.nc.f32 	%f18, [%rd62];
	fma.rn.f32 	%f73, %f18, %f18, %f73;
	add.s32 	%r78, %r78, %r2;
	add.s64 	%rd62, %rd62, %rd7;
	add.s32 	%r76, %r76, 1;
	setp.ne.s32 	%p4, %r76, 0;
	@%p4 bra 	$L__BB2_3;
$L__BB2_4:
	setp.lt.u32 	%p5, %r3, 3;
	@%p5 bra 	$L__BB2_6;
$L__BB2_5:
	mul.wide.u32 	%rd22, %r78, 4;
	add.s64 	%rd23, %rd5, %rd22;
	ld.global.nc.f32 	%f19, [%rd23];
	fma.rn.f32 	%f20, %f19, %f19, %f73;
	add.s32 	%r32, %r78, %r2;
	mul.wide.u32 	%rd24, %r32, 4;
	add.s64 	%rd25, %rd5, %rd24;
	ld.global.nc.f32 	%f21, [%rd25];
	fma.rn.f32 	%f22, %f21, %f21, %f20;
	add.s32 	%r33, %r32, %r2;
	mul.wide.u32 	%rd26, %r33, 4;
	add.s64 	%rd27, %rd5, %rd26;
	ld.global.nc.f32 	%f23, [%rd27];
	fma.rn.f32 	%f24, %f23, %f23, %f22;
	add.s32 	%r34, %r33, %r2;
	mul.wide.u32 	%rd28, %r34, 4;
	add.s64 	%rd29, %rd5, %rd28;
	ld.global.nc.f32 	%f25, [%rd29];
	fma.rn.f32 	%f73, %f25, %f25, %f24;
	add.s32 	%r78, %r34, %r2;
	setp.lt.s32 	%p6, %r78, %r20;
	@%p6 bra 	$L__BB2_5;
$L__BB2_6:
	and.b32  	%r35, %r82, 31;
	mov.b32 	%r36, %f73;
	shfl.sync.bfly.b32	%r37|%p7, %r36, 16, 31, -1;
	mov.b32 	%f26, %r37;
	add.f32 	%f27, %f73, %f26;
	mov.b32 	%r38, %f27;
	shfl.sync.bfly.b32	%r39|%p8, %r38, 8, 31, -1;
	mov.b32 	%f28, %r39;
	add.f32 	%f29, %f27, %f28;
	mov.b32 	%r40, %f29;
	shfl.sync.bfly.b32	%r41|%p9, %r40, 4, 31, -1;
	mov.b32 	%f30, %r41;
	add.f32 	%f31, %f29, %f30;
	mov.b32 	%r42, %f31;
	shfl.sync.bfly.b32	%r43|%p10, %r42, 2, 31, -1;
	mov.b32 	%f32, %r43;
	add.f32 	%f33, %f31, %f32;
	mov.b32 	%r44, %f33;
	shfl.sync.bfly.b32	%r45|%p11, %r44, 1, 31, -1;
	mov.b32 	%f34, %r45;
	add.f32 	%f8, %f33, %f34;
	setp.ne.s32 	%p12, %r35, 0;
	@%p12 bra 	$L__BB2_8;
	shr.u32 	%r46, %r82, 3;
	mov.u32 	%r47, smem;
	add.s32 	%r48, %r47, %r46;
	st.shared.f32 	[%r48], %f8;
$L__BB2_8:
	bar.sync 	0;
	add.s32 	%r49, %r2, 31;
	shr.u32 	%r50, %r49, 5;
	setp.ge.u32 	%p13, %r82, %r50;
	mov.f32 	%f74, 0f00000000;
	@%p13 bra 	$L__BB2_10;
	shl.b32 	%r51, %r82, 2;
	mov.u32 	%r52, smem;
	add.s32 	%r53, %r52, %r51;
	ld.shared.f32 	%f74, [%r53];
$L__BB2_10:
	setp.gt.u32 	%p14, %r82, 31;
	@%p14 bra 	$L__BB2_13;
	mov.b32 	%r54, %f74;
	shfl.sync.bfly.b32	%r55|%p15, %r54, 16, 31, -1;
	mov.b32 	%f36, %r55;
	add.f32 	%f37, %f74, %f36;
	mov.b32 	%r56, %f37;
	shfl.sync.bfly.b32	%r57|%p16, %r56, 8, 31, -1;
	mov.b32 	%f38, %r57;
	add.f32 	%f39, %f37, %f38;
	mov.b32 	%r58, %f39;
	shfl.sync.bfly.b32	%r59|%p17, %r58, 4, 31, -1;
	mov.b32 	%f40, %r59;
	add.f32 	%f41, %f39, %f40;
	mov.b32 	%r60, %f41;
	shfl.sync.bfly.b32	%r61|%p18, %r60, 2, 31, -1;
	mov.b32 	%f42, %r61;
	add.f32 	%f43, %f41, %f42;
	mov.b32 	%r62, %f43;
	shfl.sync.bfly.b32	%r63|%p19, %r62, 1, 31, -1;
	mov.b32 	%f44, %r63;
	add.f32 	%f11, %f43, %f44;
	setp.ne.s32 	%p20, %r82, 0;
	@%p20 bra 	$L__BB2_13;
	cvt.rn.f32.s32 	%f45, %r20;
	div.rn.f32 	%f46, %f11, %f45;
	add.f32 	%f47, %f13, %f46;
	rsqrt.approx.f32 	%f48, %f47;
	st.shared.f32 	[_ZZ14rmsnorm_kernelIffEvPT_PKS0_S3_ifE7rms_inv], %f48;
$L__BB2_13:
	setp.ge.s32 	%p21, %r82, %r20;
	bar.sync 	0;
	@%p21 bra 	$L__BB2_19;
	ld.shared.f32 	%f12, [_ZZ14rmsnorm_kernelIffEvPT_PKS0_S3_ifE7rms_inv];
	add.s32 	%r64, %r82, %r2;
	max.u32 	%r65, %r20, %r64;
	setp.lt.u32 	%p22, %r64, %r20;
	selp.u32 	%r66, 1, 0, %p22;
	add.s32 	%r67, %r64, %r66;
	sub.s32 	%r68, %r65, %r67;
	div.u32 	%r69, %r68, %r2;
	add.s32 	%r12, %r69, %r66;
	and.b32  	%r70, %r12, 3;
	setp.eq.s32 	%p23, %r70, 3;
	@%p23 bra 	$L__BB2_17;
	add.s32 	%r71, %r12, 1;
	and.b32  	%r72, %r71, 3;
	shl.b64 	%rd30, %rd4, 2;
	add.s64 	%rd10, %rd1, %rd30;
	mul.wide.u32 	%rd63, %r82, 4;
	mul.wide.u32 	%rd12, %r2, 4;
	neg.s32 	%r80, %r72;
	mad.lo.s32 	%r82, %r2, %r72, %r82;
$L__BB2_16:
	.pragma "nounroll";
	add.s64 	%rd31, %rd5, %rd63;
	ld.global.nc.f32 	%f49, [%rd31];
	add.s64 	%rd32, %rd2, %rd63;
	ld.global.nc.f32 	%f50, [%rd32];
	mul.f32 	%f51, %f49, %f12;
	mul.f32 	%f52, %f50, %f51;
	add.s64 	%rd33, %rd10, %rd63;
	st.global.f32 	[%rd33], %f52;
	add.s64 	%rd63, %rd63, %rd12;
	add.s32 	%r80, %r80, 1;
	setp.ne.s32 	%p24, %r80, 0;
	@%p24 bra 	$L__BB2_16;
$L__BB2_17:
	setp.lt.u32 	%p25, %r12, 3;
	@%p25 bra 	$L__BB2_19;
$L__BB2_18:
	cvt.u64.u32 	%rd34, %r82;
	mul.wide.u32 	%rd35, %r82, 4;
	add.s64 	%rd36, %rd5, %rd35;
	ld.global.nc.f32 	%f53, [%rd36];
	add.s64 	%rd37, %rd2, %rd35;
	ld.global.nc.f32 	%f54, [%rd37];
	mul.f32 	%f55, %f53, %f12;
	mul.f32 	%f56, %f54, %f55;
	add.s64 	%rd38, %rd34, %rd4;
	shl.b64 	%rd39, %rd38, 2;
	add.s64 	%rd40, %rd1, %rd39;
	st.global.f32 	[%rd40], %f56;
	add.s32 	%r73, %r82, %r2;
	cvt.u64.u32 	%rd41, %r73;
	mul.wide.u32 	%rd42, %r73, 4;
	add.s64 	%rd43, %rd5, %rd42;
	ld.global.nc.f32 	%f57, [%rd43];
	add.s64 	%rd44, %rd2, %rd42;
	ld.global.nc.f32 	%f58, [%rd44];
	mul.f32 	%f59, %f57, %f12;
	mul.f32 	%f60, %f58, %f59;
	add.s64 	%rd45, %rd41, %rd4;
	shl.b64 	%rd46, %rd45, 2;
	add.s64 	%rd47, %rd1, %rd46;
	st.global.f32 	[%rd47], %f60;
	add.s32 	%r74, %r73, %r2;
	cvt.u64.u32 	%rd48, %r74;
	mul.wide.u32 	%rd49, %r74, 4;
	add.s64 	%rd50, %rd5, %rd49;
	ld.global.nc.f32 	%f61, [%rd50];
	add.s64 	%rd51, %rd2, %rd49;
	ld.global.nc.f32 	%f62, [%rd51];
	mul.f32 	%f63, %f61, %f12;
	mul.f32 	%f64, %f62, %f63;
	add.s64 	%rd52, %rd48, %rd4;
	shl.b64 	%rd53, %rd52, 2;
	add.s64 	%rd54, %rd1, %rd53;
	st.global.f32 	[%rd54], %f64;
	add.s32 	%r75, %r74, %r2;
	cvt.u64.u32 	%rd55, %r75;
	mul.wide.u32 	%rd56, %r75, 4;
	add.s64 	%rd57, %rd5, %rd56;
	ld.global.nc.f32 	%f65, [%rd57];
	add.s64 	%rd58, %rd2, %rd56;
	ld.global.nc.f32 	%f66, [%rd58];
	mul.f32 	%f67, %f65, %f12;
	mul.f32 	%f68, %f66, %f67;
	add.s64 	%rd59, %rd55, %rd4;
	shl.b64 	%rd60, %rd59, 2;
	add.s64 	%rd61, %rd1, %rd60;
	st.global.f32 	[%rd61], %f68;
	add.s32 	%r82, %r75, %r2;
	setp.lt.s32 	%p26, %r82, %r20;
	@%p26 bra 	$L__BB2_18;
$L__BB2_19:
	ret;

}
	// .globl	_Z23rmsnorm_residual_kernelI6__halffEvPT_S2_PKS1_S4_S4_if
.visible .entry _Z23rmsnorm_residual_kernelI6__halffEvPT_S2_PKS1_S4_S4_if(
	.param .u64 .ptr .align 1 _Z23rmsnorm_residual_kernelI6__halffEvPT_S2_PKS1_S4_S4_if_param_0,
	.param .u64 .ptr .align 1 _Z23rmsnorm_residual_kernelI6__halffEvPT_S2_PKS1_S4_S4_if_param_1,
	.param .u64 .ptr .align 1 _Z23rmsnorm_residual_kernelI6__halffEvPT_S2_PKS1_S4_S4_if_param_2,
	.param .u64 .ptr .align 1 _Z23rmsnorm_residual_kernelI6__halffEvPT_S2_PKS1_S4_S4_if_param_3,
	.param .u64 .ptr .align 1 _Z23rmsnorm_residual_kernelI6__halffEvPT_S2_PKS1_S4_S4_if_param_4,
	.param .u32 _Z23rmsnorm_residual_kernelI6__halffEvPT_S2_PKS1_S4_S4_if_param_5,
	.param .f32 _Z23rmsnorm_residual_kernelI6__halffEvPT_S2_PKS1_S4_S4_if_param_6
)
{
	.reg .pred 	%p<27>;
	.reg .b16 	%rs<36>;
	.reg .b32 	%r<83>;
	.reg .b32 	%f<95>;
	.reg .b64 	%rd<85>;
	// demoted variable
	.shared .align 4 .f32 _ZZ23rmsnorm_residual_kernelI6__halffEvPT_S2_PKS1_S4_S4_ifE7rms_inv;
	ld.param.u64 	%rd19, [_Z23rmsnorm_residual_kernelI6__halffEvPT_S2_PKS1_S4_S4_if_param_0];
	ld.param.u64 	%rd20, [_Z23rmsnorm_residual_kernelI6__halffEvPT_S2_PKS1_S4_S4_if_param_1];
	ld.param.u64 	%rd21, [_Z23rmsnorm_residual_kernelI6__halffEvPT_S2_PKS1_S4_S4_if_param_2];
	ld.param.u64 	%rd22, [_Z23rmsnorm_residual_kernelI6__halffEvPT_S2_PKS1_S4_S4_if_param_3];
	ld.param.u64 	%rd23, [_Z23rmsnorm_residual_kernelI6__halffEvPT_S2_PKS1_S4_S4_if_param_4];
	ld.param.u32 	%r20, [_Z23rmsnorm_residual_kernelI6__halffEvPT_S2_PKS1_S4_S4_if_param_5];
	ld.param.f32 	%f13, [_Z23rmsnorm_residual_kernelI6__halffEvPT_S2_PKS1_S4_S4_if_param_6];
	cvta.to.global.u64 	%rd1, %rd19;
	cvta.to.global.u64 	%rd2, %rd20;
	cvta.to.global.u64 	%rd3, %rd23;
	cvta.to.global.u64 	%rd4, %rd22;
	cvta.to.global.u64 	%rd5, %rd21;
	mov.u32 	%r21, %ctaid.x;
	mov.u32 	%r82, %tid.x;
	mov.u32 	%r2, %ntid.x;
	mul.lo.s32 	%r22, %r20, %r21;
	cvt.s64.s32 	%rd6, %r22;
	mul.wide.s32 	%rd24, %r22, 2;
	add.s64 	%rd7, %rd5, %rd24;
	add.s64 	%rd8, %rd4, %rd24;
	setp.ge.s32 	%p1, %r82, %r20;
	mov.f32 	%f93, 0f00000000;
	@%p1 bra 	$L__BB3_6;
	add.s32 	%r23, %r82, %r2;
	max.u32 	%r24, %r20, %r23;
	setp.lt.u32 	%p2, %r23, %r20;
	selp.u32 	%r25, 1, 0, %p2;
	add.s32 	%r26, %r23, %r25;
	sub.s32 	%r27, %r24, %r26;
	div.u32 	%r28, %r27, %r2;
	add.s32 	%r3, %r28, %r25;
	and.b32  	%r29, %r3, 3;
	setp.eq.s32 	%p3, %r29, 3;
	mov.f32 	%f93, 0f00000000;
	mov.u32 	%r78, %r82;
	@%p3 bra 	$L__BB3_4;
	shl.b64 	%rd25, %rd6, 1;
	mul.wide.u32 	%rd26, %r82, 2;
	add.s64 	%rd83, %rd25, %rd26;
	mul.wide.u32 	%rd10, %r2, 2;
	add.s32 	%r30, %r3, 1;
	and.b32  	%r31, %r30, 3;
	neg.s32 	%r76, %r31;
	mov.f32 	%f93, 0f00000000;
	mov.u32 	%r78, %r82;
$L__BB3_3:
	.pragma "nounroll";
	add.s64 	%rd27, %rd5, %rd83;
	ld.global.nc.u16 	%rs1, [%rd27];
	// begin inline asm
	{  cvt.f32.f16 %f18, %rs1;}

	// end inline asm
	add.s64 	%rd28, %rd4, %rd83;
	ld.global.nc.u16 	%rs2, [%rd28];
	// begin inline asm
	{  cvt.f32.f16 %f19, %rs2;}

	// end inline asm
	add.f32 	%f20, %f18, %f19;
	fma.rn.f32 	%f93, %f20, %f20, %f93;
	add.s32 	%r78, %r78, %r2;
	add.s64 	%rd83, %rd83, %rd10;
	add.s32 	%r76, %r76, 1;
	setp.ne.s32 	%p4, %r76, 0;
	@%p4 bra 	$L__BB3_3;
$L__BB3_4:
	setp.lt.u32 	%p5, %r3, 3;
	@%p5 bra 	$L__BB3_6;
$L__BB3_5:
	mul.wide.u32 	%rd29, %r78, 2;
	add.s64 	%rd30, %rd7, %rd29;
	ld.global.nc.u16 	%rs3, [%rd30];
	// begin inline asm
	{  cvt.f32.f16 %f21, %rs3;}

	// end inline asm
	add.s64 	%rd31, %rd8, %rd29;
	ld.global.nc.u16 	%rs4, [%rd31];
	// begin inline asm
	{  cvt.f32.f16 %f22, %rs4;}

	// end inline asm
	add.f32 	%f29, %f21, %f22;
	fma.rn.f32 	%f30, %f29, %f29, %f93;
	add.s32 	%r32, %r78, %r2;
	mul.wide.u32 	%rd32, %r32, 2;
	add.s64 	%rd33, %rd7, %rd32;
	ld.global.nc.u16 	%rs5, [%rd33];
	// begin inline asm
	{  cvt.f32.f16 %f23, %rs5;}

	// end inline asm
	add.s64 	%rd34, %rd8, %rd32;
	ld.global.nc.u16 	%rs6, [%rd34];
	// begin inline asm
	{  cvt.f32.f16 %f24, %rs6;}

	// end inline asm
	add.f32 	%f31, %f23, %f24;
	fma.rn.f32 	%f32, %f31, %f31, %f30;
	add.s32 	%r33, %r32, %r2;
	mul.wide.u32 	%rd35, %r33, 2;
	add.s64 	%rd36, %rd7, %rd35;
	ld.global.nc.u16 	%rs7, [%rd36];
	// begin inline asm
	{  cvt.f32.f16 %f25, %rs7;}

	// end inline asm
	add.s64 	%rd37, %rd8, %rd35;
	ld.global.nc.u16 	%rs8, [%rd37];
	// begin inline asm
	{  cvt.f32.f16 %f26, %rs8;}

	// end inline asm
	add.f32 	%f33, %f25, %f26;
	fma.rn.f32 	%f34, %f33, %f33, %f32;
	add.s32 	%r34, %r33, %r2;
	mul.wide.u32 	%rd38, %r34, 2;
	add.s64 	%rd39, %rd7, %rd38;
	ld.global.nc.u16 	%rs9, [%rd39];
	// begin inline asm
	{  cvt.f32.f16 %f27, %rs9;}

	// end inline asm
	add.s64 	%rd40, %rd8, %rd38;
	ld.global.nc.u16 	%rs10, [%rd40];
	// begin inline asm
	{  cvt.f32.f16 %f28, %rs10;}

	// end inline asm
	add.f32 	%f35, %f27, %f28;
	fma.rn.f32 	%f93, %f35, %f35, %f34;
	add.s32 	%r78, %r34, %r2;
	setp.lt.s32 	%p6, %r78, %r20;
	@%p6 bra 	$L__BB3_5;
$L__BB3_6:
	and.b32  	%r35, %r82, 31;
	mov.b32 	%r36, %f93;
	shfl.sync.bfly.b32	%r37|%p7, %r36, 16, 31, -1;
	mov.b32 	%f36, %r37;
	add.f32 	%f37, %f93, %f36;
	mov.b32 	%r38, %f37;
	shfl.sync.bfly.b32	%r39|%p8, %r38, 8, 31, -1;
	mov.b32 	%f38, %r39;
	add.f32 	%f39, %f37, %f38;
	mov.b32 	%r40, %f39;
	shfl.sync.bfly.b32	%r41|%p9, %r40, 4, 31, -1;
	mov.b32 	%f40, %r41;
	add.f32 	%f41, %f39, %f40;
	mov.b32 	%r42, %f41;
	shfl.sync.bfly.b32	%r43|%p10, %r42, 2, 31, -1;
	mov.b32 	%f42, %r43;
	add.f32 	%f43, %f41, %f42;
	mov.b32 	%r44, %f43;
	shfl.sync.bfly.b32	%r45|%p11, %r44, 1, 31, -1;
	mov.b32 	%f44, %r45;
	add.f32 	%f8, %f43, %f44;
	setp.ne.s32 	%p12, %r35, 0;
	@%p12 bra 	$L__BB3_8;
	shr.u32 	%r46, %r82, 3;
	mov.u32 	%r47, smem;
	add.s32 	%r48, %r47, %r46;
	st.shared.f32 	[%r48], %f8;
$L__BB3_8:
	bar.sync 	0;
	add.s32 	%r49, %r2, 31;
	shr.u32 	%r50, %r49, 5;
	setp.ge.u32 	%p13, %r82, %r50;
	mov.f32 	%f94, 0f00000000;
	@%p13 bra 	$L__BB3_10;
	shl.b32 	%r51, %r82, 2;
	mov.u32 	%r52, smem;
	add.s32 	%r53, %r52, %r51;
	ld.shared.f32 	%f94, [%r53];
$L__BB3_10:
	setp.gt.u32 	%p14, %r82, 31;
	@%p14 bra 	$L__BB3_13;
	mov.b32 	%r54, %f94;
	shfl.sync.bfly.b32	%r55|%p15, %r54, 16, 31, -1;
	mov.b32 	%f46, %r55;
	add.f32 	%f47, %f94, %f46;
	mov.b32 	%r56, %f47;
	shfl.sync.bfly.b32	%r57|%p16, %r56, 8, 31, -1;
	mov.b32 	%f48, %r57;
	add.f32 	%f49, %f47, %f48;
	mov.b32 	%r58, %f49;
	shfl.sync.bfly.b32	%r59|%p17, %r58, 4, 31, -1;
	mov.b32 	%f50, %r59;
	add.f32 	%f51, %f49, %f50;
	mov.b32 	%r60, %f51;
	shfl.sync.bfly.b32	%r61|%p18, %r60, 2, 31, -1;
	mov.b32 	%f52, %r61;
	add.f32 	%f53, %f51, %f52;
	mov.b32 	%r62, %f53;
	shfl.sync.bfly.b32	%r63|%p19, %r62, 1, 31, -1;
	mov.b32 	%f54, %r63;
	add.f32 	%f11, %f53, %f54;
	setp.ne.s32 	%p20, %r82, 0;
	@%p20 bra 	$L__BB3_13;
	cvt.rn.f32.s32 	%f55, %r20;
	div.rn.f32 	%f56, %f11, %f55;
	add.f32 	%f57, %f13, %f56;
	rsqrt.approx.f32 	%f58, %f57;
	st.shared.f32 	[_ZZ23rmsnorm_residual_kernelI6__halffEvPT_S2_PKS1_S4_S4_ifE7rms_inv], %f58;
$L__BB3_13:
	setp.ge.s32 	%p21, %r82, %r20;
	bar.sync 	0;
	@%p21 bra 	$L__BB3_19;
	ld.shared.f32 	%f12, [_ZZ23rmsnorm_residual_kernelI6__halffEvPT_S2_PKS1_S4_S4_ifE7rms_inv];
	add.s32 	%r64, %r82, %r2;
	max.u32 	%r65, %r20, %r64;
	setp.lt.u32 	%p22, %r64, %r20;
	selp.u32 	%r66, 1, 0, %p22;
	add.s32 	%r67, %r64, %r66;
	sub.s32 	%r68, %r65, %r67;
	div.u32 	%r69, %r68, %r2;
	add.s32 	%r12, %r69, %r66;
	and.b32  	%r70, %r12, 3;
	setp.eq.s32 	%p23, %r70, 3;
	@%p23 bra 	$L__BB3_17;
	add.s32 	%r71, %r12, 1;
	and.b32  	%r72, %r71, 3;
	shl.b64 	%rd41, %rd6, 1;
	add.s64 	%rd13, %rd1, %rd41;
	mul.wide.u32 	%rd84, %r82, 2;
	mul.wide.u32 	%rd15, %r2, 2;
	add.s64 	%rd16, %rd2, %rd41;
	neg.s32 	%r80, %r72;
	mad.lo.s32 	%r82, %r2, %r72, %r82;
$L__BB3_16:
	.pragma "nounroll";
	add.s64 	%rd42, %rd7, %rd84;
	ld.global.nc.u16 	%rs11, [%rd42];
	// begin inline asm
	{  cvt.f32.f16 %f59, %rs11;}

	// end inline asm
	add.s64 	%rd43, %rd8, %rd84;
	ld.global.nc.u16 	%rs12, [%rd43];
	// begin inline asm
	{  cvt.f32.f16 %f60, %rs12;}

	// end inline asm
	add.f32 	%f62, %f59, %f60;
	add.s64 	%rd44, %rd3, %rd84;
	ld.global.nc.u16 	%rs13, [%rd44];
	// begin inline asm
	{  cvt.f32.f16 %f61, %rs13;}

	// end inline asm
	// begin inline asm
	{  cvt.rn.f16.f32 %rs14, %f62;}

	// end inline asm
	add.s64 	%rd45, %rd16, %rd84;
	st.global.u16 	[%rd45], %rs14;
	mul.f32 	%f64, %f62, %f12;
	mul.f32 	%f63, %f61, %f64;
	// begin inline asm
	{  cvt.rn.f16.f32 %rs15, %f63;}

	// end inline asm
	add.s64 	%rd46, %rd13, %rd84;
	st.global.u16 	[%rd46], %rs15;
	add.s64 	%rd84, %rd84, %rd15;
	add.s32 	%r80, %r80, 1;
	setp.ne.s32 	%p24, %r80, 0;
	@%p24 bra 	$L__BB3_16;
$L__BB3_17:
	setp.lt.u32 	%p25, %r12, 3;
	@%p25 bra 	$L__BB3_19;
$L__BB3_18:
	cvt.u64.u32 	%rd47, %r82;
	mul.wide.u32 	%rd48, %r82, 2;
	add.s64 	%rd49, %rd7, %rd48;
	ld.global.nc.u16 	%rs16, [%rd49];
	// begin inline asm
	{  cvt.f32.f16 %f65, %rs16;}

	// end inline asm
	add.s64 	%rd50, %rd8, %rd48;
	ld.global.nc.u16 	%rs17, [%rd50];
	// begin inline asm
	{  cvt.f32.f16 %f66, %rs17;}

	// end inline asm
	add.f32 	%f68, %f65, %f66;
	add.s64 	%rd51, %rd3, %rd48;
	ld.global.nc.u16 	%rs18, [%rd51];
	// begin inline asm
	{  cvt.f32.f16 %f67, %rs18;}

	// end inline asm
	// begin inline asm
	{  cvt.rn.f16.f32 %rs19, %f68;}

	// end inline asm
	add.s64 	%rd52, %rd47, %rd6;
	shl.b64 	%rd53, %rd52, 1;
	add.s64 	%rd54, %rd2, %rd53;
	st.global.u16 	[%rd54], %rs19;
	mul.f32 	%f85, %f68, %f12;
	mul.f32 	%f69, %f67, %f85;
	// begin inline asm
	{  cvt.rn.f16.f32 %rs20, %f69;}

	// end inline asm
	add.s64 	%rd55, %rd1, %rd53;
	st.global.u16 	[%rd55], %rs20;
	add.s32 	%r73, %r82, %r2;
	cvt.u64.u32 	%rd56, %r73;
	mul.wide.u32 	%rd57, %r73, 2;
	add.s64 	%rd58, %rd7, %rd57;
	ld.global.nc.u16 	%rs21, [%rd58];
	// begin inline asm
	{  cvt.f32.f16 %f70, %rs21;}

	// end inline asm
	add.s64 	%rd59, %rd8, %rd57;
	ld.global.nc.u16 	%rs22, [%rd59];
	// begin inline asm
	{  cvt.f32.f16 %f71, %rs22;}

	// end inline asm
	add.f32 	%f73, %f70, %f71;
	add.s64 	%rd60, %rd3, %rd57;
	ld.global.nc.u16 	%rs23, [%rd60];
	// begin inline asm
	{  cvt.f32.f16 %f72, %rs23;}

	// end inline asm
	// begin inline asm
	{  cvt.rn.f16.f32 %rs24, %f73;}

	// end inline asm
	add.s64 	%rd61, %rd56, %rd6;
	shl.b64 	%rd62, %rd61, 1;
	add.s64 	%rd63, %rd2, %rd62;
	st.global.u16 	[%rd63], %rs24;
	mul.f32 	%f86, %f73, %f12;
	mul.f32 	%f74, %f72, %f86;
	// begin inline asm
	{  cvt.rn.f16.f32 %rs25, %f74;}

	// end inline asm
	add.s64 	%rd64, %rd1, %rd62;
	st.global.u16 	[%rd64], %rs25;
	add.s32 	%r74, %r73, %r2;
	cvt.u64.u32 	%rd65, %r74;
	mul.wide.u32 	%rd66, %r74, 2;
	add.s64 	%rd67, %rd7, %rd66;
	ld.global.nc.u16 	%rs26, [%rd67];
	// begin inline asm
	{  cvt.f32.f16 %f75, %rs26;}

	// end inline asm
	add.s64 	%rd68, %rd8, %rd66;
	ld.global.nc.u16 	%rs27, [%rd68];
	// begin inline asm
	{  cvt.f32.f16 %f76, %rs27;}

	// end inline asm
	add.f32 	%f78, %f75, %f76;
	add.s64 	%rd69, %rd3, %rd66;
	ld.global.nc.u16 	%rs28, [%rd69];
	// begin inline asm
	{  cvt.f32.f16 %f77, %rs28;}

	// end inline asm
	// begin inline asm
	{  cvt.rn.f16.f32 %rs29, %f78;}

	// end inline asm
	add.s64 	%rd70, %rd65, %rd6;
	shl.b64 	%rd71, %rd70, 1;
	add.s64 	%rd72, %rd2, %rd71;
	st.global.u16 	[%rd72], %rs29;
	mul.f32 	%f87, %f78, %f12;
	mul.f32 	%f79, %f77, %f87;
	// begin inline asm
	{  cvt.rn.f16.f32 %rs30, %f79;}

	// end inline asm
	add.s64 	%rd73, %rd1, %rd71;
	st.global.u16 	[%rd73], %rs30;
	add.s32 	%r75, %r74, %r2;
	cvt.u64.u32 	%rd74, %r75;
	mul.wide.u32 	%rd75, %r75, 2;
	add.s64 	%rd76, %rd7, %rd75;
	ld.global.nc.u16 	%rs31, [%rd76];
	// begin inline asm
	{  cvt.f32.f16 %f80, %rs31;}

	// end inline asm
	add.s64 	%rd77, %rd8, %rd75;
	ld.global.nc.u16 	%rs32, [%rd77];
	// begin inline asm
	{  cvt.f32.f16 %f81, %rs32;}

	// end inline asm
	add.f32 	%f83, %f80, %f81;
	add.s64 	%rd78, %rd3, %rd75;
	ld.global.nc.u16 	%rs33, [%rd78];
	// begin inline asm
	{  cvt.f32.f16 %f82, %rs33;}

	// end inline asm
	// begin inline asm
	{  cvt.rn.f16.f32 %rs34, %f83;}

	// end inline asm
	add.s64 	%rd79, %rd74, %rd6;
	shl.b64 	%rd80, %rd79, 1;
	add.s64 	%rd81, %rd2, %rd80;
	st.global.u16 	[%rd81], %rs34;
	mul.f32 	%f88, %f83, %f12;
	mul.f32 	%f84, %f82, %f88;
	// begin inline asm
	{  cvt.rn.f16.f32 %rs35, %f84;}

	// end inline asm
	add.s64 	%rd82, %rd1, %rd80;
	st.global.u16 	[%rd82], %rs35;
	add.s32 	%r82, %r75, %r2;
	setp.lt.s32 	%p26, %r82, %r20;
	@%p26 bra 	$L__BB3_18;
$L__BB3_19:
	ret;

}
	// .globl	_Z23rmsnorm_residual_kernelI13__nv_bfloat16fEvPT_S2_PKS1_S4_S4_if
.visible .entry _Z23rmsnorm_residual_kernelI13__nv_bfloat16fEvPT_S2_PKS1_S4_S4_if(
	.param .u64 .ptr .align 1 _Z23rmsnorm_residual_kernelI13__nv_bfloat16fEvPT_S2_PKS1_S4_S4_if_param_0,
	.param .u64 .ptr .align 1 _Z23rmsnorm_residual_kernelI13__nv_bfloat16fEvPT_S2_PKS1_S4_S4_if_param_1,
	.param .u64 .ptr .align 1 _Z23rmsnorm_residual_kernelI13__nv_bfloat16fEvPT_S2_PKS1_S4_S4_if_param_2,
	.param .u64 .ptr .align 1 _Z23rmsnorm_residual_kernelI13__nv_bfloat16fEvPT_S2_PKS1_S4_S4_if_param_3,
	.param .u64 .ptr .align 1 _Z23rmsnorm_residual_kernelI13__nv_bfloat16fEvPT_S2_PKS1_S4_S4_if_param_4,
	.param .u32 _Z23rmsnorm_residual_kernelI13__nv_bfloat16fEvPT_S2_PKS1_S4_S4_if_param_5,
	.param .f32 _Z23rmsnorm_residual_kernelI13__nv_bfloat16fEvPT_S2_PKS1_S4_S4_if_param_6
)
{
	.reg .pred 	%p<27>;
	.reg .b16 	%rs<36>;
	.reg .b32 	%r<83>;
	.reg .b32 	%f<95>;
	.reg .b64 	%rd<85>;
	// demoted variable
	.shared .align 4 .f32 _ZZ23rmsnorm_residual_kernelI13__nv_bfloat16fEvPT_S2_PKS1_S4_S4_ifE7rms_inv;
	ld.param.u64 	%rd19, [_Z23rmsnorm_residual_kernelI13__nv_bfloat16fEvPT_S2_PKS1_S4_S4_if_param_0];
	ld.param.u64 	%rd20, [_Z23rmsnorm_residual_kernelI13__nv_bfloat16fEvPT_S2_PKS1_S4_S4_if_param_1];
	ld.param.u64 	%rd21, [_Z23rmsnorm_residual_kernelI13__nv_bfloat16fEvPT_S2_PKS1_S4_S4_if_param_2];
	ld.param.u64 	%rd22, [_Z23rmsnorm_residual_kernelI13__nv_bfloat16fEvPT_S2_PKS1_S4_S4_if_param_3];
	ld.param.u64 	%rd23, [_Z23rmsnorm_residual_kernelI13__nv_bfloat16fEvPT_S2_PKS1_S4_S4_if_param_4];
	ld.param.u32 	%r20, [_Z23rmsnorm_residual_kernelI13__nv_bfloat16fEvPT_S2_PKS1_S4_S4_if_param_5];
	ld.param.f32 	%f13, [_Z23rmsnorm_residual_kernelI13__nv_bfloat16fEvPT_S2_PKS1_S4_S4_if_param_6];
	cvta.to.global.u64 	%rd1, %rd19;
	cvta.to.global.u64 	%rd2, %rd20;
	cvta.to.global.u64 	%rd3, %rd23;
	cvta.to.global.u64 	%rd4, %rd22;
	cvta.to.global.u64 	%rd5, %rd21;
	mov.u32 	%r21, %ctaid.x;
	mov.u32 	%r82, %tid.x;
	mov.u32 	%r2, %ntid.x;
	mul.lo.s32 	%r22, %r20, %r21;
	cvt.s64.s32 	%rd6, %r22;
	mul.wide.s32 	%rd24, %r22, 2;
	add.s64 	%rd7, %rd5, %rd24;
	add.s64 	%rd8, %rd4, %rd24;
	setp.ge.s32 	%p1, %r82, %r20;
	mov.f32 	%f93, 0f00000000;
	@%p1 bra 	$L__BB4_6;
	add.s32 	%r23, %r82, %r2;
	max.u32 	%r24, %r20, %r23;
	setp.lt.u32 	%p2, %r23, %r20;
	selp.u32 	%r25, 1, 0, %p2;
	add.s32 	%r26, %r23, %r25;
	sub.s32 	%r27, %r24, %r26;
	div.u32 	%r28, %r27, %r2;
	add.s32 	%r3, %r28, %r25;
	and.b32  	%r29, %r3, 3;
	setp.eq.s32 	%p3, %r29, 3;
	mov.f32 	%f93, 0f00000000;
	mov.u32 	%r78, %r82;
	@%p3 bra 	$L__BB4_4;
	shl.b64 	%rd25, %rd6, 1;
	mul.wide.u32 	%rd26, %r82, 2;
	add.s64 	%rd83, %rd25, %rd26;
	mul.wide.u32 	%rd10, %r2, 2;
	add.s32 	%r30, %r3, 1;
	and.b32  	%r31, %r30, 3;
	neg.s32 	%r76, %r31;
	mov.f32 	%f93, 0f00000000;
	mov.u32 	%r78, %r82;
$L__BB4_3:
	.pragma "nounroll";
	add.s64 	%rd27, %rd5, %rd83;
	ld.global.nc.u16 	%rs1, [%rd27];
	// begin inline asm
	{ cvt.f32.bf16 %f18, %rs1;}

	// end inline asm
	add.s64 	%rd28, %rd4, %rd83;
	ld.global.nc.u16 	%rs2, [%rd28];
	// begin inline asm
	{ cvt.f32.bf16 %f19, %rs2;}

	// end inline asm
	add.f32 	%f20, %f18, %f19;
	fma.rn.f32 	%f93, %f20, %f20, %f93;
	add.s32 	%r78, %r78, %r2;
	add.s64 	%rd83, %rd83, %rd10;
	add.s32 	%r76, %r76, 1;
	setp.ne.s32 	%p4, %r76, 0;
	@%p4 bra 	$L__BB4_3;
$L__BB4_4:
	setp.lt.u32 	%p5, %r3, 3;
	@%p5 bra 	$L__BB4_6;
$L__BB4_5:
	mul.wide.u32 	%rd29, %r78, 2;
	add.s64 	%rd30, %rd7, %rd29;
	ld.global.nc.u16 	%rs3, [%rd30];
	// begin inline asm
	{ cvt.f32.bf16 %f21, %rs3;}

	// end inline asm
	add.s64 	%rd31, %rd8, %rd29;
	ld.global.nc.u16 	%rs4, [%rd31];
	// begin inline asm
	{ cvt.f32.bf16 %f22, %rs4;}

	// end inline asm
	add.f32 	%f29, %f21, %f22;
	fma.rn.f32 	%f30, %f29, %f29, %f93;
	add.s32 	%r32, %r78, %r2;
	mul.wide.u32 	%rd32, %r32, 2;
	add.s64 	%rd33, %rd7, %rd32;
	ld.global.nc.u16 	%rs5, [%rd33];
	// begin inline asm
	{ cvt.f32.bf16 %f23, %rs5;}

	// end inline asm
	add.s64 	%rd34, %rd8, %rd32;
	ld.global.nc.u16 	%rs6, [%rd34];
	// begin inline asm
	{ cvt.f32.bf16 %f24, %rs6;}

	// end inline asm
	add.f32 	%f31, %f23, %f24;
	fma.rn.f32 	%f32, %f31, %f31, %f30;
	add.s32 	%r33, %r32, %r2;
	mul.wide.u32 	%rd35, %r33, 2;
	add.s64 	%rd36, %rd7, %rd35;
	ld.global.nc.u16 	%rs7, [%rd36];
	// begin inline asm
	{ cvt.f32.bf16 %f25, %rs7;}

	// end inline asm
	add.s64 	%rd37, %rd8, %rd35;
	ld.global.nc.u16 	%rs8, [%rd37];
	// begin inline asm
	{ cvt.f32.bf16 %f26, %rs8;}

	// end inline asm
	add.f32 	%f33, %f25, %f26;
	fma.rn.f32 	%f34, %f33, %f33, %f32;
	add.s32 	%r34, %r33, %r2;
	mul.wide.u32 	%rd38, %r34, 2;
	add.s64 	%rd39, %rd7, %rd38;
	ld.global.nc.u16 	%rs9, [%rd39];
	// begin inline asm
	{ cvt.f32.bf16 %f27, %rs9;}

	// end inline asm
	add.s64 	%rd40, %rd8, %rd38;
	ld.global.nc.u16 	%rs10, [%rd40];
	// begin inline asm
	{ cvt.f32.bf16 %f28, %rs10;}

	// end inline asm
	add.f32 	%f35, %f27, %f28;
	fma.rn.f32 	%f93, %f35, %f35, %f34;
	add.s32 	%r78, %r34, %r2;
	setp.lt.s32 	%p6, %r78, %r20;
	@%p6 bra 	$L__BB4_5;
$L__BB4_6:
	and.b32  	%r35, %r82, 31;
	mov.b32 	%r36, %f93;
	shfl.sync.bfly.b32	%r37|%p7, %r36, 16, 31, -1;
	mov.b32 	%f36, %r37;
	add.f32 	%f37, %f93, %f36;
	mov.b32 	%r38, %f37;
	shfl.sync.bfly.b32	%r39|%p8, %r38, 8, 31, -1;
	mov.b32 	%f38, %r39;
	add.f32 	%f39, %f37, %f38;
	mov.b32 	%r40, %f39;
	shfl.sync.bfly.b32	%r41|%p9, %r40, 4, 31, -1;
	mov.b32 	%f40, %r41;
	add.f32 	%f41, %f39, %f40;
	mov.b32 	%r42, %f41;
	shfl.sync.bfly.b32	%r43|%p10, %r42, 2, 31, -1;
	mov.b32 	%f42, %r43;
	add.f32 	%f43, %f41, %f42;
	mov.b32 	%r44, %f43;
	shfl.sync.bfly.b32	%r45|%p11, %r44, 1, 31, -1;
	mov.b32 	%f44, %r45;
	add.f32 	%f8, %f43, %f44;
	setp.ne.s32 	%p12, %r35, 0;
	@%p12 bra 	$L__BB4_8;
	shr.u32 	%r46, %r82, 3;
	mov.u32 	%r47, smem;
	add.s32 	%r48, %r47, %r46;
	st.shared.f32 	[%r48], %f8;
$L__BB4_8:
	bar.sync 	0;
	add.s32 	%r49, %r2, 31;
	shr.u32 	%r50, %r49, 5;
	setp.ge.u32 	%p13, %r82, %r50;
	mov.f32 	%f94, 0f00000000;
	@%p13 bra 	$L__BB4_10;
	shl.b32 	%r51, %r82, 2;
	mov.u32 	%r52, smem;
	add.s32 	%r53, %r52, %r51;
	ld.shared.f32 	%f94, [%r53];
$L__BB4_10:
	setp.gt.u32 	%p14, %r82, 31;
	@%p14 bra 	$L__BB4_13;
	mov.b32 	%r54, %f94;
	shfl.sync.bfly.b32	%r55|%p15, %r54, 16, 31, -1;
	mov.b32 	%f46, %r55;
	add.f32 	%f47, %f94, %f46;
	mov.b32 	%r56, %f47;
	shfl.sync.bfly.b32	%r57|%p16, %r56, 8, 31, -1;
	mov.b32 	%f48, %r57;
	add.f32 	%f49, %f47, %f48;
	mov.b32 	%r58, %f49;
	shfl.sync.bfly.b32	%r59|%p17, %r58, 4, 31, -1;
	mov.b32 	%f50, %r59;
	add.f32 	%f51, %f49, %f50;
	mov.b32 	%r60, %f51;
	shfl.sync.bfly.b32	%r61|%p18, %r60, 2, 31, -1;
	mov.b32 	%f52, %r61;
	add.f32 	%f53, %f51, %f52;
	mov.b32 	%r62, %f53;
	shfl.sync.bfly.b32	%r63|%p19, %r62, 1, 31, -1;
	mov.b32 	%f54, %r63;
	add.f32 	%f11, %f53, %f54;
	setp.ne.s32 	%p20, %r82, 0;
	@%p20 bra 	$L__BB4_13;
	cvt.rn.f32.s32 	%f55, %r20;
	div.rn.f32 	%f56, %f11, %f55;
	add.f32 	%f57, %f13, %f56;
	rsqrt.approx.f32 	%f58, %f57;
	st.shared.f32 	[_ZZ23rmsnorm_residual_kernelI13__nv_bfloat16fEvPT_S2_PKS1_S4_S4_ifE7rms_inv], %f58;
$L__BB4_13:
	setp.ge.s32 	%p21, %r82, %r20;
	bar.sync 	0;
	@%p21 bra 	$L__BB4_19;
	ld.shared.f32 	%f12, [_ZZ23rmsnorm_residual_kernelI13__nv_bfloat16fEvPT_S2_PKS1_S4_S4_ifE7rms_inv];
	add.s32 	%r64, %r82, %r2;
	max.u32 	%r65, %r20, %r64;
	setp.lt.u32 	%p22, %r64, %r20;
	selp.u32 	%r66, 1, 0, %p22;
	add.s32 	%r67, %r64, %r66;
	sub.s32 	%r68, %r65, %r67;
	div.u32 	%r69, %r68, %r2;
	add.s32 	%r12, %r69, %r66;
	and.b32  	%r70, %r12, 3;
	setp.eq.s32 	%p23, %r70, 3;
	@%p23 bra 	$L__BB4_17;
	add.s32 	%r71, %r12, 1;
	and.b32  	%r72, %r71, 3;
	shl.b64 	%rd41, %rd6, 1;
	add.s64 	%rd13, %rd1, %rd41;
	mul.wide.u32 	%rd84, %r82, 2;
	mul.wide.u32 	%rd15, %r2, 2;
	add.s64 	%rd16, %rd2, %rd41;
	neg.s32 	%r80, %r72;
	mad.lo.s32 	%r82, %r2, %r72, %r82;
$L__BB4_16:
	.pragma "nounroll";
	add.s64 	%rd42, %rd7, %rd84;
	ld.global.nc.u16 	%rs11, [%rd42];
	// begin inline asm
	{ cvt.f32.bf16 %f59, %rs11;}

	// end inline asm
	add.s64 	%rd43, %rd8, %rd84;
	ld.global.nc.u16 	%rs12, [%rd43];
	// begin inline asm
	{ cvt.f32.bf16 %f60, %rs12;}

	// end inline asm
	add.f32 	%f62, %f59, %f60;
	add.s64 	%rd44, %rd3, %rd84;
	ld.global.nc.u16 	%rs13, [%rd44];
	// begin inline asm
	{ cvt.f32.bf16 %f61, %rs13;}

	// end inline asm
	// begin inline asm
	{  cvt.rn.bf16.f32 %rs14, %f62;}

	// end inline asm
	add.s64 	%rd45, %rd16, %rd84;
	st.global.u16 	[%rd45], %rs14;
	mul.f32 	%f64, %f62, %f12;
	mul.f32 	%f63, %f61, %f64;
	// begin inline asm
	{  cvt.rn.bf16.f32 %rs15, %f63;}

	// end inline asm
	add.s64 	%rd46, %rd13, %rd84;
	st.global.u16 	[%rd46], %rs15;
	add.s64 	%rd84, %rd84, %rd15;
	add.s32 	%r80, %r80, 1;
	setp.ne.s32 	%p24, %r80, 0;
	@%p24 bra 	$L__BB4_16;
$L__BB4_17:
	setp.lt.u32 	%p25, %r12, 3;
	@%p25 bra 	$L__BB4_19;
$L__BB4_18:
	cvt.u64.u32 	%rd47, %r82;
	mul.wide.u32 	%rd48, %r82, 2;
	add.s64 	%rd49, %rd7, %rd48;
	ld.global.nc.u16 	%rs16, [%rd49];
	// begin inline asm
	{ cvt.f32.bf16 %f65, %rs16;}

	// end inline asm
	add.s64 	%rd50, %rd8, %rd48;
	ld.global.nc.u16 	%rs17, [%rd50];
	// begin inline asm
	{ cvt.f32.bf16 %f66, %rs17;}

	// end inline asm
	add.f32 	%f68, %f65, %f66;
	add.s64 	%rd51, %rd3, %rd48;
	ld.global.nc.u16 	%rs18, [%rd51];
	// begin inline asm
	{ cvt.f32.bf16 %f67, %rs18;}

	// end inline asm
	// begin inline asm
	{  cvt.rn.bf16.f32 %rs19, %f68;}

	// end inline asm
	add.s64 	%rd52, %rd47, %rd6;
	shl.b64 	%rd53, %rd52, 1;
	add.s64 	%rd54, %rd2, %rd53;
	st.global.u16 	[%rd54], %rs19;
	mul.f32 	%f85, %f68, %f12;
	mul.f32 	%f69, %f67, %f85;
	// begin inline asm
	{  cvt.rn.bf16.f32 %rs20, %f69;}

	// end inline asm
	add.s64 	%rd55, %rd1, %rd53;
	st.global.u16 	[%rd55], %rs20;
	add.s32 	%r73, %r82, %r2;
	cvt.u64.u32 	%rd56, %r73;
	mul.wide.u32 	%rd57, %r73, 2;
	add.s64 	%rd58, %rd7, %rd57;
	ld.global.nc.u16 	%rs21, [%rd58];
	// begin inline asm
	{ cvt.f32.bf16 %f70, %rs21;}

	// end inline asm
	add.s64 	%rd59, %rd8, %rd57;
	ld.global.nc.u16 	%rs22, [%rd59];
	// begin inline asm
	{ cvt.f32.bf16 %f71, %rs22;}

	// end inline asm
	add.f32 	%f73, %f70, %f71;
	add.s64 	%rd60, %rd3, %rd57;
	ld.global.nc.u16 	%rs23, [%rd60];
	// begin inline asm
	{ cvt.f32.bf16 %f72, %rs23;}

	// end inline asm
	// begin inline asm
	{  cvt.rn.bf16.f32 %rs24, %f73;}

	// end inline asm
	add.s64 	%rd61, %rd56, %rd6;
	shl.b64 	%rd62, %rd61, 1;
	add.s64 	%rd63, %rd2, %rd62;
	st.global.u16 	[%rd63], %rs24;
	mul.f32 	%f86, %f73, %f12;
	mul.f32 	%f74, %f72, %f86;
	// begin inline asm
	{  cvt.rn.bf16.f32 %rs25, %f74;}

	// end inline asm
	add.s64 	%rd64, %rd1, %rd62;
	st.global.u16 	[%rd64], %rs25;
	add.s32 	%r74, %r73, %r2;
	cvt.u64.u32 	%rd65, %r74;
	mul.wide.u32 	%rd66, %r74, 2;
	add.s64 	%rd67, %rd7, %rd66;
	ld.global.nc.u16 	%rs26, [%rd67];
	// begin inline asm
	{ cvt.f32.bf16 %f75, %rs26;}

	// end inline asm
	add.s64 	%rd68, %rd8, %rd66;
	ld.global.nc.u16 	%rs27, [%rd68];
	// begin inline asm
	{ cvt.f32.bf16 %f76, %rs27;}

	// end inline asm
	add.f32 	%f78, %f75, %f76;
	add.s64 	%rd69, %rd3, %rd66;
	ld.global.nc.u16 	%rs28, [%rd69];
	// begin inline asm
	{ cvt.f32.bf16 %f77, %rs28;}

	// end inline asm
	// begin inline asm
	{  cvt.rn.bf16.f32 %rs29, %f78;}

	// end inline asm
	add.s64 	%rd70, %rd65, %rd6;
	shl.b64 	%rd71, %rd70, 1;
	add.s64 	%rd72, %rd2, %rd71;
	st.global.u16 	[%rd72], %rs29;
	mul.f32 	%f87, %f78, %f12;
	mul.f32 	%f79, %f77, %f87;
	// begin inline asm
	{  cvt.rn.bf16.f32 %rs30, %f79;}

	// end inline asm
	add.s64 	%rd73, %rd1, %rd71;
	st.global.u16 	[%rd73], %rs30;
	add.s32 	%r75, %r74, %r2;
	cvt.u64.u32 	%rd74, %r75;
	mul.wide.u32 	%rd75, %r75, 2;
	add.s64 	%rd76, %rd7, %rd75;
	ld.global.nc.u16 	%rs31, [%rd76];
	// begin inline asm
	{ cvt.f32.bf16 %f80, %rs31;}

	// end inline asm
	add.s64 	%rd77, %rd8, %rd75;
	ld.global.nc.u16 	%rs32, [%rd77];
	// begin inline asm
	{ cvt.f32.bf16 %f81, %rs32;}

	// end inline asm
	add.f32 	%f83, %f80, %f81;
	add.s64 	%rd78, %rd3, %rd75;
	ld.global.nc.u16 	%rs33, [%rd78];
	// begin inline asm
	{ cvt.f32.bf16 %f82, %rs33;}

	// end inline asm
	// begin inline asm
	{  cvt.rn.bf16.f32 %rs34, %f83;}

	// end inline asm
	add.s64 	%rd79, %rd74, %rd6;
	shl.b64 	%rd80, %rd79, 1;
	add.s64 	%rd81, %rd2, %rd80;
	st.global.u16 	[%rd81], %rs34;
	mul.f32 	%f88, %f83, %f12;
	mul.f32 	%f84, %f82, %f88;
	// begin inline asm
	{  cvt.rn.bf16.f32 %rs35, %f84;}

	// end inline asm
	add.s64 	%rd82, %rd1, %rd80;
	st.global.u16 	[%rd82], %rs35;
	add.s32 	%r82, %r75, %r2;
	setp.lt.s32 	%p26, %r82, %r20;
	@%p26 bra 	$L__BB4_18;
$L__BB4_19:
	ret;

}
	// .globl	_Z23rmsnorm_residual_kernelIffEvPT_S1_PKS0_S3_S3_if
.visible .entry _Z23rmsnorm_residual_kernelIffEvPT_S1_PKS0_S3_S3_if(
	.param .u64 .ptr .align 1 _Z23rmsnorm_residual_kernelIffEvPT_S1_PKS0_S3_S3_if_param_0,
	.param .u64 .ptr .align 1 _Z23rmsnorm_residual_kernelIffEvPT_S1_PKS0_S3_S3_if_param_1,
	.param .u64 .ptr .align 1 _Z23rmsnorm_residual_kernelIffEvPT_S1_PKS0_S3_S3_if_param_2,
	.param .u64 .ptr .align 1 _Z23rmsnorm_residual_kernelIffEvPT_S1_PKS0_S3_S3_if_param_3,
	.param .u64 .ptr .align 1 _Z23rmsnorm_residual_kernelIffEvPT_S1_PKS0_S3_S3_if_param_4,
	.param .u32 _Z23rmsnorm_residual_kernelIffEvPT_S1_PKS0_S3_S3_if_param_5,
	.param .f32 _Z23rmsnorm_residual_kernelIffEvPT_S1_PKS0_S3_S3_if_param_6
)
{
	.reg .pred 	%p<27>;
	.reg .b32 	%r<83>;
	.reg .b32 	%f<95>;
	.reg .b64 	%rd<85>;
	// demoted variable
	.shared .align 4 .f32 _ZZ23rmsnorm_residual_kernelIffEvPT_S1_PKS0_S3_S3_ifE7rms_inv;
	ld.param.u64 	%rd19, [_Z23rmsnorm_residual_kernelIffEvPT_S1_PKS0_S3_S3_if_param_0];
	ld.param.u64 	%rd20, [_Z23rmsnorm_residual_kernelIffEvPT_S1_PKS0_S3_S3_if_param_1];
	ld.param.u64 	%rd21, [_Z23rmsnorm_residual_kernelIffEvPT_S1_PKS0_S3_S3_if_param_2];
	ld.param.u64 	%rd22, [_Z23rmsnorm_residual_kernelIffEvPT_S1_PKS0_S3_S3_if_param_3];
	ld.param.u64 	%rd23, [_Z23rmsnorm_residual_kernelIffEvPT_S1_PKS0_S3_S3_if_param_4];
	ld.param.u32 	%r20, [_Z23rmsnorm_residual_kernelIffEvPT_S1_PKS0_S3_S3_if_param_5];
	ld.param.f32 	%f13, [_Z23rmsnorm_residual_kernelIffEvPT_S1_PKS0_S3_S3_if_param_6];
	cvta.to.global.u64 	%rd1, %rd19;
	cvta.to.global.u64 	%rd2, %rd20;
	cvta.to.global.u64 	%rd3, %rd23;
	cvta.to.global.u64 	%rd4, %rd22;
	cvta.to.global.u64 	%rd5, %rd21;
	mov.u32 	%r21, %ctaid.x;
	mov.u32 	%r82, %tid.x;
	mov.u32 	%r2, %ntid.x;
	mul.lo.s32 	%r22, %r20, %r21;
	cvt.s64.s32 	%rd6, %r22;
	mul.wide.s32 	%rd24, %r22, 4;
	add.s64 	%rd7, %rd5, %rd24;
	add.s64 	%rd8, %rd4, %rd24;
	setp.ge.s32 	%p1, %r82, %r20;
	mov.f32 	%f93, 0f00000000;
	@%p1 bra 	$L__BB5_6;
	add.s32 	%r23, %r82, %r2;
	max.u32 	%r24, %r20, %r23;
	setp.lt.u32 	%p2, %r23, %r20;
	selp.u32 	%r25, 1, 0, %p2;
	add.s32 	%r26, %r23, %r25;
	sub.s32 	%r27, %r24, %r26;
	div.u32 	%r28, %r27, %r2;
	add.s32 	%r3, %r28, %r25;
	and.b32  	%r29, %r3, 3;
	setp.eq.s32 	%p3, %r29, 3;
	mov.f32 	%f93, 0f00000000;
	mov.u32 	%r78, %r82;
	@%p3 bra 	$L__BB5_4;
	shl.b64 	%rd25, %rd6, 2;
	mul.wide.u32 	%rd26, %r82, 4;
	add.s64 	%rd83, %rd25, %rd26;
	mul.wide.u32 	%rd10, %r2, 4;
	add.s32 	%r30, %r3, 1;
	and.b32  	%r31, %r30, 3;
	neg.s32 	%r76, %r31;
	mov.f32 	%f93, 0f00000000;
	mov.u32 	%r78, %r82;
$L__BB5_3:
	.pragma "nounroll";
	add.s64 	%rd27, %rd5, %rd83;
	ld.global.nc.f32 	%f18, [%rd27];
	add.s64 	%rd28, %rd4, %rd83;
	ld.global.nc.f32 	%f19, [%rd28];
	add.f32 	%f20, %f18, %f19;
	fma.rn.f32 	%f93, %f20, %f20, %f93;
	add.s32 	%r78, %r78, %r2;
	add.s64 	%rd83, %rd83, %rd10;
	add.s32 	%r76, %r76, 1;
	setp.ne.s32 	%p4, %r76, 0;
	@%p4 bra 	$L__BB5_3;
$L__BB5_4:
	setp.lt.u32 	%p5, %r3, 3;
	@%p5 bra 	$L__BB5_6;
$L__BB5_5:
	mul.wide.u32 	%rd29, %r78, 4;
	add.s64 	%rd30, %rd7, %rd29;
	ld.global.nc.f32 	%f21, [%rd30];
	add.s64 	%rd31, %rd8, %rd29;
	ld.global.nc.f32 	%f22, [%rd31];
	add.f32 	%f23, %f21, %f22;
	fma.rn.f32 	%f24, %f23, %f23, %f93;
	add.s32 	%r32, %r78, %r2;
	mul.wide.u32 	%rd32, %r32, 4;
	add.s64 	%rd33, %rd7, %rd32;
	ld.global.nc.f32 	%f25, [%rd33];
	add.s64 	%rd34, %rd8, %rd32;
	ld.global.nc.f32 	%f26, [%rd34];
	add.f32 	%f27, %f25, %f26;
	fma.rn.f32 	%f28, %f27, %f27, %f24;
	add.s32 	%r33, %r32, %r2;
	mul.wide.u32 	%rd35, %r33, 4;
	add.s64 	%rd36, %rd7, %rd35;
	ld.global.nc.f32 	%f29, [%rd36];
	add.s64 	%rd37, %rd8, %rd35;
	ld.global.nc.f32 	%f30, [%rd37];
	add.f32 	%f31, %f29, %f30;
	fma.rn.f32 	%f32, %f31, %f31, %f28;
	add.s32 	%r34, %r33, %r2;
	mul.wide.u32 	%rd38, %r34, 4;
	add.s64 	%rd39, %rd7, %rd38;
	ld.global.nc.f32 	%f33, [%rd39];
	add.s64 	%rd40, %rd8, %rd38;
	ld.global.nc.f32 	%f34, [%rd40];
	add.f32 	%f35, %f33, %f34;
	fma.rn.f32 	%f93, %f35, %f35, %f32;
	add.s32 	%r78, %r34, %r2;
	setp.lt.s32 	%p6, %r78, %r20;
	@%p6 bra 	$L__BB5_5;
$L__BB5_6:
	and.b32  	%r35, %r82, 31;
	mov.b32 	%r36, %f93;
	shfl.sync.bfly.b32	%r37|%p7, %r36, 16, 31, -1;
	mov.b32 	%f36, %r37;
	add.f32 	%f37, %f93, %f36;
	mov.b32 	%r38, %f37;
	shfl.sync.bfly.b32	%r39|%p8, %r38, 8, 31, -1;
	mov.b32 	%f38, %r39;
	add.f32 	%f39, %f37, %f38;
	mov.b32 	%r40, %f39;
	shfl.sync.bfly.b32	%r41|%p9, %r40, 4, 31, -1;
	mov.b32 	%f40, %r41;
	add.f32 	%f41, %f39, %f40;
	mov.b32 	%r42, %f41;
	shfl.sync.bfly.b32	%r43|%p10, %r42, 2, 31, -1;
	mov.b32 	%f42, %r43;
	add.f32 	%f43, %f41, %f42;
	mov.b32 	%r44, %f43;
	shfl.sync.bfly.b32	%r45|%p11, %r44, 1, 31, -1;
	mov.b32 	%f44, %r45;
	add.f32 	%f8, %f43, %f44;
	setp.ne.s32 	%p12, %r35, 0;
	@%p12 bra 	$L__BB5_8;
	shr.u32 	%r46, %r82, 3;
	mov.u32 	%r47, smem;
	add.s32 	%r48, %r47, %r46;
	st.shared.f32 	[%r48], %f8;
$L__BB5_8:
	bar.sync 	0;
	add.s32 	%r49, %r2, 31;
	shr.u32 	%r50, %r49, 5;
	setp.ge.u32 	%p13, %r82, %r50;
	mov.f32 	%f94, 0f00000000;
	@%p13 bra 	$L__BB5_10;
	shl.b32 	%r51, %r82, 2;
	mov.u32 	%r52, smem;
	add.s32 	%r53, %r52, %r51;
	ld.shared.f32 	%f94, [%r53];
$L__BB5_10:
	setp.gt.u32 	%p14, %r82, 31;
	@%p14 bra 	$L__BB5_13;
	mov.b32 	%r54, %f94;
	shfl.sync.bfly.b32	%r55|%p15, %r54, 16, 31, -1;
	mov.b32 	%f46, %r55;
	add.f32 	%f47, %f94, %f46;
	mov.b32 	%r56, %f47;
	shfl.sync.bfly.b32	%r57|%p16, %r56, 8, 31, -1;
	mov.b32 	%f48, %r57;
	add.f32 	%f49, %f47, %f48;
	mov.b32 	%r58, %f49;
	shfl.sync.bfly.b32	%r59|%p17, %r58, 4, 31, -1;
	mov.b32 	%f50, %r59;
	add.f32 	%f51, %f49, %f50;
	mov.b32 	%r60, %f51;
	shfl.sync.bfly.b32	%r61|%p18, %r60, 2, 31, -1;
	mov.b32 	%f52, %r61;
	add.f32 	%f53, %f51, %f52;
	mov.b32 	%r62, %f53;
	shfl.sync.bfly.b32	%r63|%p19, %r62, 1, 31, -1;
	mov.b32 	%f54, %r63;
	add.f32 	%f11, %f53, %f54;
	setp.ne.s32 	%p20, %r82, 0;
	@%p20 bra 	$L__BB5_13;
	cvt.rn.f32.s32 	%f55, %r20;
	div.rn.f32 	%f56, %f11, %f55;
	add.f32 	%f57, %f13, %f56;
	rsqrt.approx.f32 	%f58, %f57;
	st.shared.f32 	[_ZZ23rmsnorm_residual_kernelIffEvPT_S1_PKS0_S3_S3_ifE7rms_inv], %f58;
$L__BB5_13:
	setp.ge.s32 	%p21, %r82, %r20;
	bar.sync 	0;
	@%p21 bra 	$L__BB5_19;
	ld.shared.f32 	%f12, [_ZZ23rmsnorm_residual_kernelIffEvPT_S1_PKS0_S3_S3_ifE7rms_inv];
	add.s32 	%r64, %r82, %r2;
	max.u32 	%r65, %r20, %r64;
	setp.lt.u32 	%p22, %r64, %r20;
	selp.u32 	%r66, 1, 0, %p22;
	add.s32 	%r67, %r64, %r66;
	sub.s32 	%r68, %r65, %r67;
	div.u32 	%r69, %r68, %r2;
	add.s32 	%r12, %r69, %r66;
	and.b32  	%r70, %r12, 3;
	setp.eq.s32 	%p23, %r70, 3;
	@%p23 bra 	$L__BB5_17;
	add.s32 	%r71, %r12, 1;
	and.b32  	%r72, %r71, 3;
	shl.b64 	%rd41, %rd6, 2;
	add.s64 	%rd13, %rd1, %rd41;
	mul.wide.u32 	%rd84, %r82, 4;
	mul.wide.u32 	%rd15, %r2, 4;
	add.s64 	%rd16, %rd2, %rd41;
	neg.s32 	%r80, %r72;
	mad.lo.s32 	%r82, %r2, %r72, %r82;
$L__BB5_16:
	.pragma "nounroll";
	add.s64 	%rd42, %rd7, %rd84;
	ld.global.nc.f32 	%f59, [%rd42];
	add.s64 	%rd43, %rd8, %rd84;
	ld.global.nc.f32 	%f60, [%rd43];
	add.f32 	%f61, %f59, %f60;
	add.s64 	%rd44, %rd3, %rd84;
	ld.global.nc.f32 	%f62, [%rd44];
	add.s64 	%rd45, %rd16, %rd84;
	st.global.f32 	[%rd45], %f61;
	mul.f32 	%f63, %f61, %f12;
	mul.f32 	%f64, %f62, %f63;
	add.s64 	%rd46, %rd13, %rd84;
	st.global.f32 	[%rd46], %f64;
	add.s64 	%rd84, %rd84, %rd15;
	add.s32 	%r80, %r80, 1;
	setp.ne.s32 	%p24, %r80, 0;
	@%p24 bra 	$L__BB5_16;
$L__BB5_17:
	setp.lt.u32 	%p25, %r12, 3;
	@%p25 bra 	$L__BB5_19;
$L__BB5_18:
	cvt.u64.u32 	%rd47, %r82;
	mul.wide.u32 	%rd48, %r82, 4;
	add.s64 	%rd49, %rd7, %rd48;
	ld.global.nc.f32 	%f65, [%rd49];
	add.s64 	%rd50, %rd8, %rd48;
	ld.global.nc.f32 	%f66, [%rd50];
	add.f32 	%f67, %f65, %f66;
	add.s64 	%rd51, %rd3, %rd48;
	ld.global.nc.f32 	%f68, [%rd51];
	add.s64 	%rd52, %rd47, %rd6;
	shl.b64 	%rd53, %rd52, 2;
	add.s64 	%rd54, %rd2, %rd53;
	st.global.f32 	[%rd54], %f67;
	mul.f32 	%f69, %f67, %f12;
	mul.f32 	%f70, %f68, %f69;
	add.s64 	%rd55, %rd1, %rd53;
	st.global.f32 	[%rd55], %f70;
	add.s32 	%r73, %r82, %r2;
	cvt.u64.u32 	%rd56, %r73;
	mul.wide.u32 	%rd57, %r73, 4;
	add.s64 	%rd58, %rd7, %rd57;
	ld.global.nc.f32 	%f71, [%rd58];
	add.s64 	%rd59, %rd8, %rd57;
	ld.global.nc.f32 	%f72, [%rd59];
	add.f32 	%f73, %f71, %f72;
	add.s64 	%rd60, %rd3, %rd57;
	ld.global.nc.f32 	%f74, [%rd60];
	add.s64 	%rd61, %rd56, %rd6;
	shl.b64 	%rd62, %rd61, 2;
	add.s64 	%rd63, %rd2, %rd62;
	st.global.f32 	[%rd63], %f73;
	mul.f32 	%f75, %f73, %f12;
	mul.f32 	%f76, %f74, %f75;
	add.s64 	%rd64, %rd1, %rd62;
	st.global.f32 	[%rd64], %f76;
	add.s32 	%r74, %r73, %r2;
	cvt.u64.u32 	%rd65, %r74;
	mul.wide.u32 	%rd66, %r74, 4;
	add.s64 	%rd67, %rd7, %rd66;
	ld.global.nc.f32 	%f77, [%rd67];
	add.s64 	%rd68, %rd8, %rd66;
	ld.global.nc.f32 	%f78, [%rd68];
	add.f32 	%f79, %f77, %f78;
	add.s64 	%rd69, %rd3, %rd66;
	ld.global.nc.f32 	%f80, [%rd69];
	add.s64 	%rd70, %rd65, %rd6;
	shl.b64 	%rd71, %rd70, 2;
	add.s64 	%rd72, %rd2, %rd71;
	st.global.f32 	[%rd72], %f79;
	mul.f32 	%f81, %f79, %f12;
	mul.f32 	%f82, %f80, %f81;
	add.s64 	%rd73, %rd1, %rd71;
	st.global.f32 	[%rd73], %f82;
	add.s32 	%r75, %r74, %r2;
	cvt.u64.u32 	%rd74, %r75;
	mul.wide.u32 	%rd75, %r75, 4;
	add.s64 	%rd76, %rd7, %rd75;
	ld.global.nc.f32 	%f83, [%rd76];
	add.s64 	%rd77, %rd8, %rd75;
	ld.global.nc.f32 	%f84, [%rd77];
	add.f32 	%f85, %f83, %f84;
	add.s64 	%rd78, %rd3, %rd75;
	ld.global.nc.f32 	%f86, [%rd78];
	add.s64 	%rd79, %rd74, %rd6;
	shl.b64 	%rd80, %rd79, 2;
	add.s64 	%rd81, %rd2, %rd80;
	st.global.f32 	[%rd81], %f85;
	mul.f32 	%f87, %f85, %f12;
	mul.f32 	%f88, %f86, %f87;
	add.s64 	%rd82, %rd1, %rd80;
	st.global.f32 	[%rd82], %f88;
	add.s32 	%r82, %r75, %r2;
	setp.lt.s32 	%p26, %r82, %r20;
	@%p26 bra 	$L__BB5_18;
$L__BB5_19:
	ret;

}


// ===== COMPILED SASS (sm_100) =====

	.target	sm_100

	.elftype	@"ET_EXEC"


//--------------------- .note.nv.tkinfo           --------------------------
	.section	.note.nv.tkinfo,"",@"SHT_NOTE"
	.sectionflags	@"SHF_NOTE_NV_TKINFO"
	.tkinfo
        /*0018*/ 	.word	0x00000002
        /*0030*/ 	.string	""
        /*0030*/ 	.string	"ptxas"
        /*0030*/ 	.string	"Cuda compilation tools, release 13.0, V13.0.88"
        /*0030*/ 	.string	"Build cuda_13.0.r13.0/compiler.36424714_0"
        /*0030*/ 	.string	"-arch sm_100 -m 64 "



//--------------------- .note.nv.cuinfo           --------------------------
	.section	.note.nv.cuinfo,"",@"SHT_NOTE"
	.sectionflags	@"SHF_NOTE_NV_CUINFO"
        /*0018*/ 	.short	0x0002
        /*001a*/ 	.short	0x0064
        /*001c*/ 	.short	0x0082
	.zero		2


//--------------------- .nv.info                  --------------------------
	.section	.nv.info,"",@"SHT_CUDA_INFO"
	.align	4


	//----- nvinfo : EIATTR_REGCOUNT
	.align		4
        /*0000*/ 	.byte	0x04, 0x2f
        /*0002*/ 	.short	(.L_1 - .L_0)
	.align		4
.L_0:
        /*0004*/ 	.word	index@(_Z14rmsnorm_kernelI6__halffEvPT_PKS1_S4_if)
        /*0008*/ 	.word	0x00000020


	//----- nvinfo : EIATTR_FRAME_SIZE
	.align		4
.L_1:
        /*000c*/ 	.byte	0x04, 0x11
        /*000e*/ 	.short	(.L_3 - .L_2)
	.align		4
.L_2:
        /*0010*/ 	.word	index@($__internal_5_$__cuda_sm3x_div_rn_noftz_f32_slowpath)
        /*0014*/ 	.word	0x00000000


	//----- nvinfo : EIATTR_FRAME_SIZE
	.align		4
.L_3:
        /*0018*/ 	.byte	0x04, 0x11
        /*001a*/ 	.short	(.L_5 - .L_4)
	.align		4
.L_4:
        /*001c*/ 	.word	index@(_Z14rmsnorm_kernelI6__halffEvPT_PKS1_S4_if)
        /*0020*/ 	.word	0x00000000


	//----- nvinfo : EIATTR_REGCOUNT
	.align		4
.L_5:
        /*0024*/ 	.byte	0x04, 0x2f
        /*0026*/ 	.short	(.L_7 - .L_6)
	.align		4
.L_6:
        /*0028*/ 	.word	index@(_Z14rmsnorm_kernelI13__nv_bfloat16fEvPT_PKS1_S4_if)
        /*002c*/ 	.word	0x00000020


	//----- nvinfo : EIATTR_FRAME_SIZE
	.align		4
.L_7:
        /*0030*/ 	.byte	0x04, 0x11
        /*0032*/ 	.short	(.L_9 - .L_8)
	.align		4
.L_8:
        /*0034*/ 	.word	index@($__internal_4_$__cuda_sm3x_div_rn_noftz_f32_slowpath)
        /*0038*/ 	.word	0x00000000


	//----- nvinfo : EIATTR_FRAME_SIZE
	.align		4
.L_9:
        /*003c*/ 	.byte	0x04, 0x11
        /*003e*/ 	.short	(.L_11 - .L_10)
	.align		4
.L_10:
        /*0040*/ 	.word	index@(_Z14rmsnorm_kernelI13__nv_bfloat16fEvPT_PKS1_S4_if)
        /*0044*/ 	.word	0x00000000


	//----- nvinfo : EIATTR_REGCOUNT
	.align		4
.L_11:
        /*0048*/ 	.byte	0x04, 0x2f
        /*004a*/ 	.short	(.L_13 - .L_12)
	.align		4
.L_12:
        /*004c*/ 	.word	index@(_Z14rmsnorm_kernelIffEvPT_PKS0_S3_if)
        /*0050*/ 	.word	0x00000020


	//----- nvinfo : EIATTR_FRAME_SIZE
	.align		4
.L_13:
        /*0054*/ 	.byte	0x04, 0x11
        /*0056*/ 	.short	(.L_15 - .L_14)
	.align		4
.L_14:
        /*0058*/ 	.word	index@($__internal_3_$__cuda_sm3x_div_rn_noftz_f32_slowpath)
        /*005c*/ 	.word	0x00000000


	//----- nvinfo : EIATTR_FRAME_SIZE
	.align		4
.L_15:
        /*0060*/ 	.byte	0x04, 0x11
        /*0062*/ 	.short	(.L_17 - .L_16)
	.align		4
.L_16:
        /*0064*/ 	.word	index@(_Z14rmsnorm_kernelIffEvPT_PKS0_S3_if)
        /*0068*/ 	.word	0x00000000


	//----- nvinfo : EIATTR_REGCOUNT
	.align		4
.L_17:
        /*006c*/ 	.byte	0x04, 0x2f
        /*006e*/ 	.short	(.L_19 - .L_18)
	.align		4
.L_18:
        /*0070*/ 	.word	index@(_Z23rmsnorm_residual_kernelI6__halffEvPT_S2_PKS1_S4_S4_if)
        /*0074*/ 	.word	0x00000020


	//----- nvinfo : EIATTR_FRAME_SIZE
	.align		4
.L_19:
        /*0078*/ 	.byte	0x04, 0x11
        /*007a*/ 	.short	(.L_21 - .L_20)
	.align		4
.L_20:
        /*007c*/ 	.word	index@($__internal_2_$__cuda_sm3x_div_rn_noftz_f32_slowpath)
        /*0080*/ 	.word	0x00000000


	//----- nvinfo : EIATTR_FRAME_SIZE
	.align		4
.L_21:
        /*0084*/ 	.byte	0x04, 0x11
        /*0086*/ 	.short	(.L_23 - .L_22)
	.align		4
.L_22:
        /*0088*/ 	.word	index@(_Z23rmsnorm_residual_kernelI6__halffEvPT_S2_PKS1_S4_S4_if)
        /*008c*/ 	.word	0x00000000


	//----- nvinfo : EIATTR_REGCOUNT
	.align		4
.L_23:
        /*0090*/ 	.byte	0x04, 0x2f
        /*0092*/ 	.short	(.L_25 - .L_24)
	.align		4
.L_24:
        /*0094*/ 	.word	index@(_Z23rmsnorm_residual_kernelI13__nv_bfloat16fEvPT_S2_PKS1_S4_S4_if)
        /*0098*/ 	.word	0x00000020


	//----- nvinfo : EIATTR_FRAME_SIZE
	.align		4
.L_25:
        /*009c*/ 	.byte	0x04, 0x11
        /*009e*/ 	.short	(.L_27 - .L_26)
	.align		4
.L_26:
        /*00a0*/ 	.word	index@($__internal_1_$__cuda_sm3x_div_rn_noftz_f32_slowpath)
        /*00a4*/ 	.word	0x00000000


	//----- nvinfo : EIATTR_FRAME_SIZE
	.align		4
.L_27:
        /*00a8*/ 	.byte	0x04, 0x11
        /*00aa*/ 	.short	(.L_29 - .L_28)
	.align		4
.L_28:
        /*00ac*/ 	.word	index@(_Z23rmsnorm_residual_kernelI13__nv_bfloat16fEvPT_S2_PKS1_S4_S4_if)
        /*00b0*/ 	.word	0x00000000


	//----- nvinfo : EIATTR_REGCOUNT
	.align		4
.L_29:
        /*00b4*/ 	.byte	0x04, 0x2f
        /*00b6*/ 	.short	(.L_31 - .L_30)
	.align		4
.L_30:
        /*00b8*/ 	.word	index@(_Z23rmsnorm_residual_kernelIffEvPT_S1_PKS0_S3_S3_if)
        /*00bc*/ 	.word	0x00000020


	//----- nvinfo : EIATTR_FRAME_SIZE
	.align		4
.L_31:
        /*00c0*/ 	.byte	0x04, 0x11
        /*00c2*/ 	.short	(.L_33 - .L_32)
	.align		4
.L_32:
        /*00c4*/ 	.word	index@($__internal_0_$__cuda_sm3x_div_rn_noftz_f32_slowpath)
        /*00c8*/ 	.word	0x00000000


	//----- nvinfo : EIATTR_FRAME_SIZE
	.align		4
.L_33:
        /*00cc*/ 	.byte	0x04, 0x11
        /*00ce*/ 	.short	(.L_35 - .L_34)
	.align		4
.L_34:
        /*00d0*/ 	.word	index@(_Z23rmsnorm_residual_kernelIffEvPT_S1_PKS0_S3_S3_if)
        /*00d4*/ 	.word	0x00000000


	//----- nvinfo : EIATTR_MIN_STACK_SIZE
	.align		4
.L_35:
        /*00d8*/ 	.byte	0x04, 0x12
        /*00da*/ 	.short	(.L_37 - .L_36)
	.align		4
.L_36:
        /*00dc*/ 	.word	index@(_Z23rmsnorm_residual_kernelIffEvPT_S1_PKS0_S3_S3_if)
        /*00e0*/ 	.word	0x00000000


	//----- nvinfo : EIATTR_MIN_STACK_SIZE
	.align		4
.L_37:
        /*00e4*/ 	.byte	0x04, 0x12
        /*00e6*/ 	.short	(.L_39 - .L_38)
	.align		4
.L_38:
        /*00e8*/ 	.word	index@(_Z23rmsnorm_residual_kernelI13__nv_bfloat16fEvPT_S2_PKS1_S4_S4_if)
        /*00ec*/ 	.word	0x00000000


	//----- nvinfo : EIATTR_MIN_STACK_SIZE
	.align		4
.L_39:
        /*00f0*/ 	.byte	0x04, 0x12
        /*00f2*/ 	.short	(.L_41 - .L_40)
	.align		4
.L_40:
        /*00f4*/ 	.word	index@(_Z23rmsnorm_residual_kernelI6__halffEvPT_S2_PKS1_S4_S4_if)
        /*00f8*/ 	.word	0x00000000


	//----- nvinfo : EIATTR_MIN_STACK_SIZE
	.align		4
.L_41:
        /*00fc*/ 	.byte	0x04, 0x12
        /*00fe*/ 	.short	(.L_43 - .L_42)
	.align		4
.L_42:
        /*0100*/ 	.word	index@(_Z14rmsnorm_kernelIffEvPT_PKS0_S3_if)
        /*0104*/ 	.word	0x00000000


	//----- nvinfo : EIATTR_MIN_STACK_SIZE
	.align		4
.L_43:
        /*0108*/ 	.byte	0x04, 0x12
        /*010a*/ 	.short	(.L_45 - .L_44)
	.align		4
.L_44:
        /*010c*/ 	.word	index@(_Z14rmsnorm_kernelI13__nv_bfloat16fEvPT_PKS1_S4_if)
        /*0110*/ 	.word	0x00000000


	//----- nvinfo : EIATTR_MIN_STACK_SIZE
	.align		4
.L_45:
        /*0114*/ 	.byte	0x04, 0x12
        /*0116*/ 	.short	(.L_47 - .L_46)
	.align		4
.L_46:
        /*0118*/ 	.word	index@(_Z14rmsnorm_kernelI6__halffEvPT_PKS1_S4_if)
        /*011c*/ 	.word	0x00000000
.L_47:


//--------------------- .nv.compat                --------------------------
	.section	.nv.compat,"",@"SHT_CUDA_COMPAT_INFO"
	.align	4
        /*0000*/ 	.byte	0x02, 0x09, 0x00, 0x00, 0x02, 0x02, 0x01, 0x00, 0x02, 0x05, 0x05, 0x00, 0x03, 0x07, 0x01, 0x01
        /*0010*/ 	.byte	0x02, 0x03, 0x00, 0x00, 0x02, 0x06, 0x01, 0x00, 0x04, 0x0b, 0x08, 0x00, 0x01, 0x00, 0x00, 0x00
        /*0020*/ 	.byte	0x00, 0x00, 0x00, 0x00


//--------------------- .nv.info._Z23rmsnorm_residual_kernelIffEvPT_S1_PKS0_S3_S3_if --------------------------
	.section	.nv.info._Z23rmsnorm_residual_kernelIffEvPT_S1_PKS0_S3_S3_if,"",@"SHT_CUDA_INFO"
	.sectionflags	@""
	.align	4


	//----- nvinfo : EIATTR_CUDA_API_VERSION
	.align		4
        /*0000*/ 	.byte	0x04, 0x37
        /*0002*/ 	.short	(.L_49 - .L_48)
.L_48:
        /*0004*/ 	.word	0x00000082


	//----- nvinfo : EIATTR_KPARAM_INFO
	.align		4
.L_49:
        /*0008*/ 	.byte	0x04, 0x17
        /*000a*/ 	.short	(.L_51 - .L_50)
.L_50:
        /*000c*/ 	.word	0x00000000
        /*0010*/ 	.short	0x0006
        /*0012*/ 	.short	0x002c
        /*0014*/ 	.byte	0x00, 0xf0, 0x11, 0x00


	//----- nvinfo : EIATTR_KPARAM_INFO
	.align		4
.L_51:
        /*0018*/ 	.byte	0x04, 0x17
        /*001a*/ 	.short	(.L_53 - .L_52)
.L_52:
        /*001c*/ 	.word	0x00000000
        /*0020*/ 	.short	0x0005
        /*0022*/ 	.short	0x0028
        /*0024*/ 	.byte	0x00, 0xf0, 0x11, 0x00


	//----- nvinfo : EIATTR_KPARAM_INFO
	.align		4
.L_53:
        /*0028*/ 	.byte	0x04, 0x17
        /*002a*/ 	.short	(.L_55 - .L_54)
.L_54:
        /*002c*/ 	.word	0x00000000
        /*0030*/ 	.short	0x0004
        /*0032*/ 	.short	0x0020
        /*0034*/ 	.byte	0x00, 0xf5, 0x21, 0x00


	//----- nvinfo : EIATTR_KPARAM_INFO
	.align		4
.L_55:
        /*0038*/ 	.byte	0x04, 0x17
        /*003a*/ 	.short	(.L_57 - .L_56)
.L_56:
        /*003c*/ 	.word	0x00000000
        /*0040*/ 	.short	0x0003
        /*0042*/ 	.short	0x0018
        /*0044*/ 	.byte	0x00, 0xf5, 0x21, 0x00


	//----- nvinfo : EIATTR_KPARAM_INFO
	.align		4
.L_57:
        /*0048*/ 	.byte	0x04, 0x17
        /*004a*/ 	.short	(.L_59 - .L_58)
.L_58:
        /*004c*/ 	.word	0x00000000
        /*0050*/ 	.short	0x0002
        /*0052*/ 	.short	0x0010
        /*0054*/ 	.byte	0x00, 0xf5, 0x21, 0x00


	//----- nvinfo : EIATTR_KPARAM_INFO
	.align		4
.L_59:
        /*0058*/ 	.byte	0x04, 0x17
        /*005a*/ 	.short	(.L_61 - .L_60)
.L_60:
        /*005c*/ 	.word	0x00000000
        /*0060*/ 	.short	0x0001
        /*0062*/ 	.short	0x0008
        /*0064*/ 	.byte	0x00, 0xf5, 0x21, 0x00


	//----- nvinfo : EIATTR_KPARAM_INFO
	.align		4
.L_61:
        /*0068*/ 	.byte	0x04, 0x17
        /*006a*/ 	.short	(.L_63 - .L_62)
.L_62:
        /*006c*/ 	.word	0x00000000
        /*0070*/ 	.short	0x0000
        /*0072*/ 	.short	0x0000
        /*0074*/ 	.byte	0x00, 0xf5, 0x21, 0x00


	//----- nvinfo : EIATTR_SPARSE_MMA_MASK
	.align		4
.L_63:
        /*0078*/ 	.byte	0x03, 0x50
        /*007a*/ 	.short	0x0000


	//----- nvinfo : EIATTR_MAXREG_COUNT
	.align		4
        /*007c*/ 	.byte	0x03, 0x1b
        /*007e*/ 	.short	0x00ff


	//----- nvinfo : EIATTR_NUM_BARRIERS
	.align		4
        /*0080*/ 	.byte	0x02, 0x4c
        /*0082*/ 	.byte	0x01
	.zero		1


	//----- nvinfo : EIATTR_MERCURY_ISA_VERSION
	.align		4
        /*0084*/ 	.byte	0x03, 0x5f
        /*0086*/ 	.short	0x0101


	//----- nvinfo : EIATTR_COOP_GROUP_MASK_REGIDS
	.align		4
        /*0088*/ 	.byte	0x04, 0x29
        /*008a*/ 	.short	(.L_65 - .L_64)


	//   ....[0]....
.L_64:
        /*008c*/ 	.word	0xffffffff


	//   ....[1]....
        /*0090*/ 	.word	0xffffffff


	//   ....[2]....
        /*0094*/ 	.word	0xffffffff


	//   ....[3]....
        /*0098*/ 	.word	0xffffffff


	//   ....[4]....
        /*009c*/ 	.word	0xffffffff


	//   ....[5]....
        /*00a0*/ 	.word	0xffffffff


	//   ....[6]....
        /*00a4*/ 	.word	0xffffffff


	//   ....[7]....
        /*00a8*/ 	.word	0xffffffff


	//   ....[8]....
        /*00ac*/ 	.word	0xffffffff


	//   ....[9]....
        /*00b0*/ 	.word	0xffffffff


	//   ....[10]....
        /*00b4*/ 	.word	0x0500000b


	//   ....[11]....
        /*00b8*/ 	.word	0x0500000b


	//   ....[12]....
        /*00bc*/ 	.word	0x0500000b


	//   ....[13]....
        /*00c0*/ 	.word	0x0500000b


	//   ....[14]....
        /*00c4*/ 	.word	0x0500000b


	//----- nvinfo : EIATTR_COOP_GROUP_INSTR_OFFSETS
	.align		4
.L_65:
        /*00c8*/ 	.byte	0x04, 0x28
        /*00ca*/ 	.short	(.L_67 - .L_66)


	//   ....[0]....
.L_66:
        /*00cc*/ 	.word	0x00000660


	//   ....[1]....
        /*00d0*/ 	.word	0x00000700


	//   ....[2]....
        /*00d4*/ 	.word	0x00000740


	//   ....[3]....
        /*00d8*/ 	.word	0x00000770


	//   ....[4]....
        /*00dc*/ 	.word	0x000007c0


	//   ....[5]....
        /*00e0*/ 	.word	0x00000860


	//   ....[6]....
        /*00e4*/ 	.word	0x00000880


	//   ....[7]....
        /*00e8*/ 	.word	0x000008a0


	//   ....[8]....
        /*00ec*/ 	.word	0x000008c0


	//   ....[9]....
        /*00f0*/ 	.word	0x000008e0


	//   ....[10]....
        /*00f4*/ 	.word	0x000014e0


	//   ....[11]....
        /*00f8*/ 	.word	0x00001550


	//   ....[12]....
        /*00fc*/ 	.word	0x000015c0


	//   ....[13]....
        /*0100*/ 	.word	0x00001630


	//   ....[14]....
        /*0104*/ 	.word	0x000016a0


	//----- nvinfo : EIATTR_VRC_CTA_INIT_COUNT
	.align		4
.L_67:
        /*0108*/ 	.byte	0x02, 0x4a
	.zero		1
	.zero		1


	//----- nvinfo : EIATTR_EXIT_INSTR_OFFSETS
	.align		4
        /*010c*/ 	.byte	0x04, 0x1c
        /*010e*/ 	.short	(.L_69 - .L_68)


	//   ....[0]....
.L_68:
        /*0110*/ 	.word	0x00000ae0


	//   ....[1]....
        /*0114*/ 	.word	0x00000f60


	//   ....[2]....
        /*0118*/ 	.word	0x00001490


	//----- nvinfo : EIATTR_CRS_STACK_SIZE
	.align		4
.L_69:
        /*011c*/ 	.byte	0x04, 0x1e
        /*011e*/ 	.short	(.L_71 - .L_70)
.L_70:
        /*0120*/ 	.word	0x00000000


	//----- nvinfo : EIATTR_CBANK_PARAM_SIZE
	.align		4
.L_71:
        /*0124*/ 	.byte	0x03, 0x19
        /*0126*/ 	.short	0x0030


	//----- nvinfo : EIATTR_PARAM_CBANK
	.align		4
        /*0128*/ 	.byte	0x04, 0x0a
        /*012a*/ 	.short	(.L_73 - .L_72)
	.align		4
.L_72:
        /*012c*/ 	.word	index@(.nv.constant0._Z23rmsnorm_residual_kernelIffEvPT_S1_PKS0_S3_S3_if)
        /*0130*/ 	.short	0x0380
        /*0132*/ 	.short	0x0030


	//----- nvinfo : EIATTR_SW_WAR
	.align		4
.L_73:
        /*0134*/ 	.byte	0x04, 0x36
        /*0136*/ 	.short	(.L_75 - .L_74)
.L_74:
        /*0138*/ 	.word	0x00000008
.L_75:


//--------------------- .nv.info._Z23rmsnorm_residual_kernelI13__nv_bfloat16fEvPT_S2_PKS1_S4_S4_if --------------------------
	.section	.nv.info._Z23rmsnorm_residual_kernelI13__nv_bfloat16fEvPT_S2_PKS1_S4_S4_if,"",@"SHT_CUDA_INFO"
	.sectionflags	@""
	.align	4


	//----- nvinfo : EIATTR_CUDA_API_VERSION
	.align		4
        /*0000*/ 	.byte	0x04, 0x37
        /*0002*/ 	.short	(.L_77 - .L_76)
.L_76:
        /*0004*/ 	.word	0x00000082


	//----- nvinfo : EIATTR_KPARAM_INFO
	.align		4
.L_77:
        /*0008*/ 	.byte	0x04, 0x17
        /*000a*/ 	.short	(.L_79 - .L_78)
.L_78:
        /*000c*/ 	.word	0x00000000
        /*0010*/ 	.short	0x0006
        /*0012*/ 	.short	0x002c
        /*0014*/ 	.byte	0x00, 0xf0, 0x11, 0x00


	//----- nvinfo : EIATTR_KPARAM_INFO
	.align		4
.L_79:
        /*0018*/ 	.byte	0x04, 0x17
        /*001a*/ 	.short	(.L_81 - .L_80)
.L_80:
        /*001c*/ 	.word	0x00000000
        /*0020*/ 	.short	0x0005
        /*0022*/ 	.short	0x0028
        /*0024*/ 	.byte	0x00, 0xf0, 0x11, 0x00


	//----- nvinfo : EIATTR_KPARAM_INFO
	.align		4
.L_81:
        /*0028*/ 	.byte	0x04, 0x17
        /*002a*/ 	.short	(.L_83 - .L_82)
.L_82:
        /*002c*/ 	.word	0x00000000
        /*0030*/ 	.short	0x0004
        /*0032*/ 	.short	0x0020
        /*0034*/ 	.byte	0x00, 0xf5, 0x21, 0x00


	//----- nvinfo : EIATTR_KPARAM_INFO
	.align		4
.L_83:
        /*0038*/ 	.byte	0x04, 0x17
        /*003a*/ 	.short	(.L_85 - .L_84)
.L_84:
        /*003c*/ 	.word	0x00000000
        /*0040*/ 	.short	0x0003
        /*0042*/ 	.short	0x0018
        /*0044*/ 	.byte	0x00, 0xf5, 0x21, 0x00


	//----- nvinfo : EIATTR_KPARAM_INFO
	.align		4
.L_85:
        /*0048*/ 	.byte	0x04, 0x17
        /*004a*/ 	.short	(.L_87 - .L_86)
.L_86:
        /*004c*/ 	.word	0x00000000
        /*0050*/ 	.short	0x0002
        /*0052*/ 	.short	0x0010
        /*0054*/ 	.byte	0x00, 0xf5, 0x21, 0x00


	//----- nvinfo : EIATTR_KPARAM_INFO
	.align		4
.L_87:
        /*0058*/ 	.byte	0x04, 0x17
        /*005a*/ 	.short	(.L_89 - .L_88)
.L_88:
        /*005c*/ 	.word	0x00000000
        /*0060*/ 	.short	0x0001
        /*0062*/ 	.short	0x0008
        /*0064*/ 	.byte	0x00, 0xf5, 0x21, 0x00


	//----- nvinfo : EIATTR_KPARAM_INFO
	.align		4
.L_89:
        /*0068*/ 	.byte	0x04, 0x17
        /*006a*/ 	.short	(.L_91 - .L_90)
.L_90:
        /*006c*/ 	.word	0x00000000
        /*0070*/ 	.short	0x0000
        /*0072*/ 	.short	0x0000
        /*0074*/ 	.byte	0x00, 0xf5, 0x21, 0x00


	//----- nvinfo : EIATTR_SPARSE_MMA_MASK
	.align		4
.L_91:
        /*0078*/ 	.byte	0x03, 0x50
        /*007a*/ 	.short	0x0000


	//----- nvinfo : EIATTR_MAXREG_COUNT
	.align		4
        /*007c*/ 	.byte	0x03, 0x1b
        /*007e*/ 	.short	0x00ff


	//----- nvinfo : EIATTR_NUM_BARRIERS
	.align		4
        /*0080*/ 	.byte	0x02, 0x4c
        /*0082*/ 	.byte	0x01
	.zero		1


	//----- nvinfo : EIATTR_MERCURY_ISA_VERSION
	.align		4
        /*0084*/ 	.byte	0x03, 0x5f
        /*0086*/ 	.short	0x0101


	//----- nvinfo : EIATTR_COOP_GROUP_MASK_REGIDS
	.align		4
        /*0088*/ 	.byte	0x04, 0x29
        /*008a*/ 	.short	(.L_93 - .L_92)


	//   ....[0]....
.L_92:
        /*008c*/ 	.word	0xffffffff


	//   ....[1]....
        /*0090*/ 	.word	0xffffffff


	//   ....[2]....
        /*0094*/ 	.word	0xffffffff


	//   ....[3]....
        /*0098*/ 	.word	0xffffffff


	//   ....[4]....
        /*009c*/ 	.word	0xffffffff


	//   ....[5]....
        /*00a0*/ 	.word	0xffffffff


	//   ....[6]....
        /*00a4*/ 	.word	0xffffffff


	//   ....[7]....
        /*00a8*/ 	.word	0xffffffff


	//   ....[8]....
        /*00ac*/ 	.word	0xffffffff


	//   ....[9]....
        /*00b0*/ 	.word	0xffffffff


	//   ....[10]....
        /*00b4*/ 	.word	0x0500000e


	//   ....[11]....
        /*00b8*/ 	.word	0x0500000e


	//   ....[12]....
        /*00bc*/ 	.word	0x0500000e


	//   ....[13]....
        /*00c0*/ 	.word	0x0500000e


	//   ....[14]....
        /*00c4*/ 	.word	0x0500000e


	//----- nvinfo : EIATTR_COOP_GROUP_INSTR_OFFSETS
	.align		4
.L_93:
        /*00c8*/ 	.byte	0x04, 0x28
        /*00ca*/ 	.short	(.L_95 - .L_94)


	//   ....[0]....
.L_94:
        /*00cc*/ 	.word	0x00000700


	//   ....[1]....
        /*00d0*/ 	.word	0x00000790


	//   ....[2]....
        /*00d4*/ 	.word	0x000007c0


	//   ....[3]....
        /*00d8*/ 	.word	0x000007f0


	//   ....[4]....
        /*00dc*/ 	.word	0x00000860


	//   ....[5]....
        /*00e0*/ 	.word	0x00000900


	//   ....[6]....
        /*00e4*/ 	.word	0x00000920


	//   ....[7]....
        /*00e8*/ 	.word	0x00000940


	//   ....[8]....
        /*00ec*/ 	.word	0x00000960


	//   ....[9]....
        /*00f0*/ 	.word	0x00000980


	//   ....[10]....
        /*00f4*/ 	.word	0x00001770


	//   ....[11]....
        /*00f8*/ 	.word	0x000017e0


	//   ....[12]....
        /*00fc*/ 	.word	0x00001850


	//   ....[13]....
        /*0100*/ 	.word	0x000018c0


	//   ....[14]....
        /*0104*/ 	.word	0x00001930


	//----- nvinfo : EIATTR_VRC_CTA_INIT_COUNT
	.align		4
.L_95:
        /*0108*/ 	.byte	0x02, 0x4a
	.zero		1
	.zero		1


	//----- nvinfo : EIATTR_EXIT_INSTR_OFFSETS
	.align		4
        /*010c*/ 	.byte	0x04, 0x1c
        /*010e*/ 	.short	(.L_97 - .L_96)


	//   ....[0]....
.L_96:
        /*0110*/ 	.word	0x00000b80


	//   ....[1]....
        /*0114*/ 	.word	0x00001050


	//   ....[2]....
        /*0118*/ 	.word	0x00001720


	//----- nvinfo : EIATTR_CRS_STACK_SIZE
	.align		4
.L_97:
        /*011c*/ 	.byte	0x04, 0x1e
        /*011e*/ 	.short	(.L_99 - .L_98)
.L_98:
        /*0120*/ 	.word	0x00000000


	//----- nvinfo : EIATTR_CBANK_PARAM_SIZE
	.align		4
.L_99:
        /*0124*/ 	.byte	0x03, 0x19
        /*0126*/ 	.short	0x0030


	//----- nvinfo : EIATTR_PARAM_CBANK
	.align		4
        /*0128*/ 	.byte	0x04, 0x0a
        /*012a*/ 	.short	(.L_101 - .L_100)
	.align		4
.L_100:
        /*012c*/ 	.word	index@(.nv.constant0._Z23rmsnorm_residual_kernelI13__nv_bfloat16fEvPT_S2_PKS1_S4_S4_if)
        /*0130*/ 	.short	0x0380
        /*0132*/ 	.short	0x0030


	//----- nvinfo : EIATTR_SW_WAR
	.align		4
.L_101:
        /*0134*/ 	.byte	0x04, 0x36
        /*0136*/ 	.short	(.L_103 - .L_102)
.L_102:
        /*0138*/ 	.word	0x00000008
.L_103:


//--------------------- .nv.info._Z23rmsnorm_residual_kernelI6__halffEvPT_S2_PKS1_S4_S4_if --------------------------
	.section	.nv.info._Z23rmsnorm_residual_kernelI6__halffEvPT_S2_PKS1_S4_S4_if,"",@"SHT_CUDA_INFO"
	.sectionflags	@""
	.align	4


	//----- nvinfo : EIATTR_CUDA_API_VERSION
	.align		4
        /*0000*/ 	.byte	0x04, 0x37
        /*0002*/ 	.short	(.L_105 - .L_104)
.L_104:
        /*0004*/ 	.word	0x00000082


	//----- nvinfo : EIATTR_KPARAM_INFO
	.align		4
.L_105:
        /*0008*/ 	.byte	0x04, 0x17
        /*000a*/ 	.short	(.L_107 - .L_106)
.L_106:
        /*000c*/ 	.word	0x00000000
        /*0010*/ 	.short	0x0006
        /*0012*/ 	.short	0x002c
        /*0014*/ 	.byte	0x00, 0xf0, 0x11, 0x00


	//----- nvinfo : EIATTR_KPARAM_INFO
	.align		4
.L_107:
        /*0018*/ 	.byte	0x04, 0x17
        /*001a*/ 	.short	(.L_109 - .L_108)
.L_108:
        /*001c*/ 	.word	0x00000000
        /*0020*/ 	.short	0x0005
        /*0022*/ 	.short	0x0028
        /*0024*/ 	.byte	0x00, 0xf0, 0x11, 0x00


	//----- nvinfo : EIATTR_KPARAM_INFO
	.align		4
.L_109:
        /*0028*/ 	.byte	0x04, 0x17
        /*002a*/ 	.short	(.L_111 - .L_110)
.L_110:
        /*002c*/ 	.word	0x00000000
        /*0030*/ 	.short	0x0004
        /*0032*/ 	.short	0x0020
        /*0034*/ 	.byte	0x00, 0xf5, 0x21, 0x00


	//----- nvinfo : EIATTR_KPARAM_INFO
	.align		4
.L_111:
        /*0038*/ 	.byte	0x04, 0x17
        /*003a*/ 	.short	(.L_113 - .L_112)
.L_112:
        /*003c*/ 	.word	0x00000000
        /*0040*/ 	.short	0x0003
        /*0042*/ 	.short	0x0018
        /*0044*/ 	.byte	0x00, 0xf5, 0x21, 0x00


	//----- nvinfo : EIATTR_KPARAM_INFO
	.align		4
.L_113:
        /*0048*/ 	.byte	0x04, 0x17
        /*004a*/ 	.short	(.L_115 - .L_114)
.L_114:
        /*004c*/ 	.word	0x00000000
        /*0050*/ 	.short	0x0002
        /*0052*/ 	.short	0x0010
        /*0054*/ 	.byte	0x00, 0xf5, 0x21, 0x00


	//----- nvinfo : EIATTR_KPARAM_INFO
	.align		4
.L_115:
        /*0058*/ 	.byte	0x04, 0x17
        /*005a*/ 	.short	(.L_117 - .L_116)
.L_116:
        /*005c*/ 	.word	0x00000000
        /*0060*/ 	.short	0x0001
        /*0062*/ 	.short	0x0008
        /*0064*/ 	.byte	0x00, 0xf5, 0x21, 0x00


	//----- nvinfo : EIATTR_KPARAM_INFO
	.align		4
.L_117:
        /*0068*/ 	.byte	0x04, 0x17
        /*006a*/ 	.short	(.L_119 - .L_118)
.L_118:
        /*006c*/ 	.word	0x00000000
        /*0070*/ 	.short	0x0000
        /*0072*/ 	.short	0x0000
        /*0074*/ 	.byte	0x00, 0xf5, 0x21, 0x00


	//----- nvinfo : EIATTR_SPARSE_MMA_MASK
	.align		4
.L_119:
        /*0078*/ 	.byte	0x03, 0x50
        /*007a*/ 	.short	0x0000


	//----- nvinfo : EIATTR_MAXREG_COUNT
	.align		4
        /*007c*/ 	.byte	0x03, 0x1b
        /*007e*/ 	.short	0x00ff


	//----- nvinfo : EIATTR_NUM_BARRIERS
	.align		4
        /*0080*/ 	.byte	0x02, 0x4c
        /*0082*/ 	.byte	0x01
	.zero		1


	//----- nvinfo : EIATTR_MERCURY_ISA_VERSION
	.align		4
        /*0084*/ 	.byte	0x03, 0x5f
        /*0086*/ 	.short	0x0101


	//----- nvinfo : EIATTR_COOP_GROUP_MASK_REGIDS
	.align		4
        /*0088*/ 	.byte	0x04, 0x29
        /*008a*/ 	.short	(.L_121 - .L_120)


	//   ....[0]....
.L_120:
        /*008c*/ 	.word	0xffffffff


	//   ....[1]....
        /*0090*/ 	.word	0xffffffff


	//   ....[2]....
        /*0094*/ 	.word	0xffffffff


	//   ....[3]....
        /*0098*/ 	.word	0xffffffff


	//   ....[4]....
        /*009c*/ 	.word	0xffffffff


	//   ....[5]....
        /*00a0*/ 	.word	0xffffffff


	//   ....[6]....
        /*00a4*/ 	.word	0xffffffff


	//   ....[7]....
        /*00a8*/ 	.word	0xffffffff


	//   ....[8]....
        /*00ac*/ 	.word	0xffffffff


	//   ....[9]....
        /*00b0*/ 	.word	0xffffffff


	//   ....[10]....
        /*00b4*/ 	.word	0x0500000e


	//   ....[11]....
        /*00b8*/ 	.word	0x0500000e


	//   ....[12]....
        /*00bc*/ 	.word	0x0500000e


	//   ....[13]....
        /*00c0*/ 	.word	0x0500000e


	//   ....[14]....
        /*00c4*/ 	.word	0x0500000e


	//----- nvinfo : EIATTR_COOP_GROUP_INSTR_OFFSETS
	.align		4
.L_121:
        /*00c8*/ 	.byte	0x04, 0x28
        /*00ca*/ 	.short	(.L_123 - .L_122)


	//   ....[0]....
.L_122:
        /*00cc*/ 	.word	0x00000700


	//   ....[1]....
        /*00d0*/ 	.word	0x00000790


	//   ....[2]....
        /*00d4*/ 	.word	0x000007c0


	//   ....[3]....
        /*00d8*/ 	.word	0x000007f0


	//   ....[4]....
        /*00dc*/ 	.word	0x00000860


	//   ....[5]....
        /*00e0*/ 	.word	0x00000900


	//   ....[6]....
        /*00e4*/ 	.word	0x00000920


	//   ....[7]....
        /*00e8*/ 	.word	0x00000940


	//   ....[8]....
        /*00ec*/ 	.word	0x00000960


	//   ....[9]....
        /*00f0*/ 	.word	0x00000980


	//   ....[10]....
        /*00f4*/ 	.word	0x00001770


	//   ....[11]....
        /*00f8*/ 	.word	0x000017e0


	//   ....[12]....
        /*00fc*/ 	.word	0x00001850


	//   ....[13]....
        /*0100*/ 	.word	0x000018c0


	//   ....[14]....
        /*0104*/ 	.word	0x00001930


	//----- nvinfo : EIATTR_VRC_CTA_INIT_COUNT
	.align		4
.L_123:
        /*0108*/ 	.byte	0x02, 0x4a
	.zero		1
	.zero		1


	//----- nvinfo : EIATTR_EXIT_INSTR_OFFSETS
	.align		4
        /*010c*/ 	.byte	0x04, 0x1c
        /*010e*/ 	.short	(.L_125 - .L_124)


	//   ....[0]....
.L_124:
        /*0110*/ 	.word	0x00000b80


	//   ....[1]....
        /*0114*/ 	.word	0x00001050


	//   ....[2]....
        /*0118*/ 	.word	0x00001720


	//----- nvinfo : EIATTR_CRS_STACK_SIZE
	.align		4
.L_125:
        /*011c*/ 	.byte	0x04, 0x1e
        /*011e*/ 	.short	(.L_127 - .L_126)
.L_126:
        /*0120*/ 	.word	0x00000000


	//----- nvinfo : EIATTR_CBANK_PARAM_SIZE
	.align		4
.L_127:
        /*0124*/ 	.byte	0x03, 0x19
        /*0126*/ 	.short	0x0030


	//----- nvinfo : EIATTR_PARAM_CBANK
	.align		4
        /*0128*/ 	.byte	0x04, 0x0a
        /*012a*/ 	.short	(.L_129 - .L_128)
	.align		4
.L_128:
        /*012c*/ 	.word	index@(.nv.constant0._Z23rmsnorm_residual_kernelI6__halffEvPT_S2_PKS1_S4_S4_if)
        /*0130*/ 	.short	0x0380
        /*0132*/ 	.short	0x0030


	//----- nvinfo : EIATTR_SW_WAR
	.align		4
.L_129:
        /*0134*/ 	.byte	0x04, 0x36
        /*0136*/ 	.short	(.L_131 - .L_130)
.L_130:
        /*0138*/ 	.word	0x00000008
.L_131:


//--------------------- .nv.info._Z14rmsnorm_kernelIffEvPT_PKS0_S3_if --------------------------
	.section	.nv.info._Z14rmsnorm_kernelIffEvPT_PKS0_S3_if,"",@"SHT_CUDA_INFO"
	.sectionflags	@""
	.align	4


	//----- nvinfo : EIATTR_CUDA_API_VERSION
	.align		4
        /*0000*/ 	.byte	0x04, 0x37
        /*0002*/ 	.short	(.L_133 - .L_132)
.L_132:
        /*0004*/ 	.word	0x00000082


	//----- nvinfo : EIATTR_KPARAM_INFO
	.align		4
.L_133:
        /*0008*/ 	.byte	0x04, 0x17
        /*000a*/ 	.short	(.L_135 - .L_134)
.L_134:
        /*000c*/ 	.word	0x00000000
        /*0010*/ 	.short	0x0004
        /*0012*/ 	.short	0x001c
        /*0014*/ 	.byte	0x00, 0xf0, 0x11, 0x00


	//----- nvinfo : EIATTR_KPARAM_INFO
	.align		4
.L_135:
        /*0018*/ 	.byte	0x04, 0x17
        /*001a*/ 	.short	(.L_137 - .L_136)
.L_136:
        /*001c*/ 	.word	0x00000000
        /*0020*/ 	.short	0x0003
        /*0022*/ 	.short	0x0018
        /*0024*/ 	.byte	0x00, 0xf0, 0x11, 0x00


	//----- nvinfo : EIATTR_KPARAM_INFO
	.align		4
.L_137:
        /*0028*/ 	.byte	0x04, 0x17
        /*002a*/ 	.short	(.L_139 - .L_138)
.L_138:
        /*002c*/ 	.word	0x00000000
        /*0030*/ 	.short	0x0002
        /*0032*/ 	.short	0x0010
        /*0034*/ 	.byte	0x00, 0xf5, 0x21, 0x00


	//----- nvinfo : EIATTR_KPARAM_INFO
	.align		4
.L_139:
        /*0038*/ 	.byte	0x04, 0x17
        /*003a*/ 	.short	(.L_141 - .L_140)
.L_140:
        /*003c*/ 	.word	0x00000000
        /*0040*/ 	.short	0x0001
        /*0042*/ 	.short	0x0008
        /*0044*/ 	.byte	0x00, 0xf5, 0x21, 0x00


	//----- nvinfo : EIATTR_KPARAM_INFO
	.align		4
.L_141:
        /*0048*/ 	.byte	0x04, 0x17
        /*004a*/ 	.short	(.L_143 - .L_142)
.L_142:
        /*004c*/ 	.word	0x00000000
        /*0050*/ 	.short	0x0000
        /*0052*/ 	.short	0x0000
        /*0054*/ 	.byte	0x00, 0xf5, 0x21, 0x00


	//----- nvinfo : EIATTR_SPARSE_MMA_MASK
	.align		4
.L_143:
        /*0058*/ 	.byte	0x03, 0x50
        /*005a*/ 	.short	0x0000


	//----- nvinfo : EIATTR_MAXREG_COUNT
	.align		4
        /*005c*/ 	.byte	0x03, 0x1b
        /*005e*/ 	.short	0x00ff


	//----- nvinfo : EIATTR_NUM_BARRIERS
	.align		4
        /*0060*/ 	.byte	0x02, 0x4c
        /*0062*/ 	.byte	0x01
	.zero		1


	//----- nvinfo : EIATTR_MERCURY_ISA_VERSION
	.align		4
        /*0064*/ 	.byte	0x03, 0x5f
        /*0066*/ 	.short	0x0101


	//----- nvinfo : EIATTR_COOP_GROUP_MASK_REGIDS
	.align		4
        /*0068*/ 	.byte	0x04, 0x29
        /*006a*/ 	.short	(.L_145 - .L_144)


	//   ....[0]....
.L_144:
        /*006c*/ 	.word	0xffffffff


	//   ....[1]....
        /*0070*/ 	.word	0xffffffff


	//   ....[2]....
        /*0074*/ 	.word	0xffffffff


	//   ....[3]....
        /*0078*/ 	.word	0xffffffff


	//   ....[4]....
        /*007c*/ 	.word	0xffffffff


	//   ....[5]....
        /*0080*/ 	.word	0xffffffff


	//   ....[6]....
        /*0084*/ 	.word	0xffffffff


	//   ....[7]....
        /*0088*/ 	.word	0xffffffff


	//   ....[8]....
        /*008c*/ 	.word	0xffffffff


	//   ....[9]....
        /*0090*/ 	.word	0xffffffff


	//   ....[10]....
        /*0094*/ 	.word	0x0500000d


	//   ....[11]....
        /*0098*/ 	.word	0x0500000d


	//   ....[12]....
        /*009c*/ 	.word	0x0500000d


	//   ....[13]....
        /*00a0*/ 	.word	0x0500000d


	//   ....[14]....
        /*00a4*/ 	.word	0x0500000d


	//----- nvinfo : EIATTR_COOP_GROUP_INSTR_OFFSETS
	.align		4
.L_145:
        /*00a8*/ 	.byte	0x04, 0x28
        /*00aa*/ 	.short	(.L_147 - .L_146)


	//   ....[0]....
.L_146:
        /*00ac*/ 	.word	0x00000560


	//   ....[1]....
        /*00b0*/ 	.word	0x000005f0


	//   ....[2]....
        /*00b4*/ 	.word	0x00000640


	//   ....[3]....
        /*00b8*/ 	.word	0x00000670


	//   ....[4]....
        /*00bc*/ 	.word	0x000006c0


	//   ....[5]....
        /*00c0*/ 	.word	0x00000760


	//   ....[6]....
        /*00c4*/ 	.word	0x00000780


	//   ....[7]....
        /*00c8*/ 	.word	0x000007a0


	//   ....[8]....
        /*00cc*/ 	.word	0x000007c0


	//   ....[9]....
        /*00d0*/ 	.word	0x000007e0


	//   ....[10]....
        /*00d4*/ 	.word	0x00001130


	//   ....[11]....
        /*00d8*/ 	.word	0x000011a0


	//   ....[12]....
        /*00dc*/ 	.word	0x00001210


	//   ....[13]....
        /*00e0*/ 	.word	0x00001280


	//   ....[14]....
        /*00e4*/ 	.word	0x000012f0


	//----- nvinfo : EIATTR_VRC_CTA_INIT_COUNT
	.align		4
.L_147:
        /*00e8*/ 	.byte	0x02, 0x4a
	.zero		1
	.zero		1


	//----- nvinfo : EIATTR_EXIT_INSTR_OFFSETS
	.align		4
        /*00ec*/ 	.byte	0x04, 0x1c
        /*00ee*/ 	.short	(.L_149 - .L_148)


	//   ....[0]....
.L_148:
        /*00f0*/ 	.word	0x000009e0


	//   ....[1]....
        /*00f4*/ 	.word	0x00000db0


	//   ....[2]....
        /*00f8*/ 	.word	0x000010e0


	//----- nvinfo : EIATTR_CRS_STACK_SIZE
	.align		4
.L_149:
        /*00fc*/ 	.byte	0x04, 0x1e
        /*00fe*/ 	.short	(.L_151 - .L_150)
.L_150:
        /*0100*/ 	.word	0x00000000


	//----- nvinfo : EIATTR_CBANK_PARAM_SIZE
	.align		4
.L_151:
        /*0104*/ 	.byte	0x03, 0x19
        /*0106*/ 	.short	0x0020


	//----- nvinfo : EIATTR_PARAM_CBANK
	.align		4
        /*0108*/ 	.byte	0x04, 0x0a
        /*010a*/ 	.short	(.L_153 - .L_152)
	.align		4
.L_152:
        /*010c*/ 	.word	index@(.nv.constant0._Z14rmsnorm_kernelIffEvPT_PKS0_S3_if)
        /*0110*/ 	.short	0x0380
        /*0112*/ 	.short	0x0020


	//----- nvinfo : EIATTR_SW_WAR
	.align		4
.L_153:
        /*0114*/ 	.byte	0x04, 0x36
        /*0116*/ 	.short	(.L_155 - .L_154)
.L_154:
        /*0118*/ 	.word	0x00000008
.L_155:


//--------------------- .nv.info._Z14rmsnorm_kernelI13__nv_bfloat16fEvPT_PKS1_S4_if --------------------------
	.section	.nv.info._Z14rmsnorm_kernelI13__nv_bfloat16fEvPT_PKS1_S4_if,"",@"SHT_CUDA_INFO"
	.sectionflags	@""
	.align	4


	//----- nvinfo : EIATTR_CUDA_API_VERSION
	.align		4
        /*0000*/ 	.byte	0x04, 0x37
        /*0002*/ 	.short	(.L_157 - .L_156)
.L_156:
        /*0004*/ 	.word	0x00000082


	//----- nvinfo : EIATTR_KPARAM_INFO
	.align		4
.L_157:
        /*0008*/ 	.byte	0x04, 0x17
        /*000a*/ 	.short	(.L_159 - .L_158)
.L_158:
        /*000c*/ 	.word	0x00000000
        /*0010*/ 	.short	0x0004
        /*0012*/ 	.short	0x001c
        /*0014*/ 	.byte	0x00, 0xf0, 0x11, 0x00


	//----- nvinfo : EIATTR_KPARAM_INFO
	.align		4
.L_159:
        /*0018*/ 	.byte	0x04, 0x17
        /*001a*/ 	.short	(.L_161 - .L_160)
.L_160:
        /*001c*/ 	.word	0x00000000
        /*0020*/ 	.short	0x0003
        /*0022*/ 	.short	0x0018
        /*0024*/ 	.byte	0x00, 0xf0, 0x11, 0x00


	//----- nvinfo : EIATTR_KPARAM_INFO
	.align		4
.L_161:
        /*0028*/ 	.byte	0x04, 0x17
        /*002a*/ 	.short	(.L_163 - .L_162)
.L_162:
        /*002c*/ 	.word	0x00000000
        /*0030*/ 	.short	0x0002
        /*0032*/ 	.short	0x0010
        /*0034*/ 	.byte	0x00, 0xf5, 0x21, 0x00


	//----- nvinfo : EIATTR_KPARAM_INFO
	.align		4
.L_163:
        /*0038*/ 	.byte	0x04, 0x17
        /*003a*/ 	.short	(.L_165 - .L_164)
.L_164:
        /*003c*/ 	.word	0x00000000
        /*0040*/ 	.short	0x0001
        /*0042*/ 	.short	0x0008
        /*0044*/ 	.byte	0x00, 0xf5, 0x21, 0x00


	//----- nvinfo : EIATTR_KPARAM_INFO
	.align		4
.L_165:
        /*0048*/ 	.byte	0x04, 0x17
        /*004a*/ 	.short	(.L_167 - .L_166)
.L_166:
        /*004c*/ 	.word	0x00000000
        /*0050*/ 	.short	0x0000
        /*0052*/ 	.short	0x0000
        /*0054*/ 	.byte	0x00, 0xf5, 0x21, 0x00


	//----- nvinfo : EIATTR_SPARSE_MMA_MASK
	.align		4
.L_167:
        /*0058*/ 	.byte	0x03, 0x50
        /*005a*/ 	.short	0x0000


	//----- nvinfo : EIATTR_MAXREG_COUNT
	.align		4
        /*005c*/ 	.byte	0x03, 0x1b
        /*005e*/ 	.short	0x00ff


	//----- nvinfo : EIATTR_NUM_BARRIERS
	.align		4
        /*0060*/ 	.byte	0x02, 0x4c
        /*0062*/ 	.byte	0x01
	.zero		1


	//----- nvinfo : EIATTR_MERCURY_ISA_VERSION
	.align		4
        /*0064*/ 	.byte	0x03, 0x5f
        /*0066*/ 	.short	0x0101


	//----- nvinfo : EIATTR_COOP_GROUP_MASK_REGIDS
	.align		4
        /*0068*/ 	.byte	0x04, 0x29
        /*006a*/ 	.short	(.L_169 - .L_168)


	//   ....[0]....
.L_168:
        /*006c*/ 	.word	0xffffffff


	//   ....[1]....
        /*0070*/ 	.word	0xffffffff


	//   ....[2]....
        /*0074*/ 	.word	0xffffffff


	//   ....[3]....
        /*0078*/ 	.word	0xffffffff


	//   ....[4]....
        /*007c*/ 	.word	0xffffffff


	//   ....[5]....
        /*0080*/ 	.word	0xffffffff


	//   ....[6]....
        /*0084*/ 	.word	0xffffffff


	//   ....[7]....
        /*0088*/ 	.word	0xffffffff


	//   ....[8]....
        /*008c*/ 	.word	0xffffffff


	//   ....[9]....
        /*0090*/ 	.word	0xffffffff


	//   ....[10]....
        /*0094*/ 	.word	0x0500000a


	//   ....[11]....
        /*0098*/ 	.word	0x0500000a


	//   ....[12]....
        /*009c*/ 	.word	0x0500000a


	//   ....[13]....
        /*00a0*/ 	.word	0x0500000a


	//   ....[14]....
        /*00a4*/ 	.word	0x0500000a


	//----- nvinfo : EIATTR_COOP_GROUP_INSTR_OFFSETS
	.align		4
.L_169:
        /*00a8*/ 	.byte	0x04, 0x28
        /*00aa*/ 	.short	(.L_171 - .L_170)


	//   ....[0]....
.L_170:
        /*00ac*/ 	.word	0x000005b0


	//   ....[1]....
        /*00b0*/ 	.word	0x00000640


	//   ....[2]....
        /*00b4*/ 	.word	0x00000690


	//   ....[3]....
        /*00b8*/ 	.word	0x000006c0


	//   ....[4]....
        /*00bc*/ 	.word	0x00000710


	//   ....[5]....
        /*00c0*/ 	.word	0x000007b0


	//   ....[6]....
        /*00c4*/ 	.word	0x000007d0


	//   ....[7]....
        /*00c8*/ 	.word	0x000007f0


	//   ....[8]....
        /*00cc*/ 	.word	0x00000810


	//   ....[9]....
        /*00d0*/ 	.word	0x00000830


	//   ....[10]....
        /*00d4*/ 	.word	0x00001280


	//   ....[11]....
        /*00d8*/ 	.word	0x000012f0


	//   ....[12]....
        /*00dc*/ 	.word	0x00001360


	//   ....[13]....
        /*00e0*/ 	.word	0x000013d0


	//   ....[14]....
        /*00e4*/ 	.word	0x00001440


	//----- nvinfo : EIATTR_VRC_CTA_INIT_COUNT
	.align		4
.L_171:
        /*00e8*/ 	.byte	0x02, 0x4a
	.zero		1
	.zero		1


	//----- nvinfo : EIATTR_EXIT_INSTR_OFFSETS
	.align		4
        /*00ec*/ 	.byte	0x04, 0x1c
        /*00ee*/ 	.short	(.L_173 - .L_172)


	//   ....[0]....
.L_172:
        /*00f0*/ 	.word	0x00000a30


	//   ....[1]....
        /*00f4*/ 	.word	0x00000e30


	//   ....[2]....
        /*00f8*/ 	.word	0x00001230


	//----- nvinfo : EIATTR_CRS_STACK_SIZE
	.align		4
.L_173:
        /*00fc*/ 	.byte	0x04, 0x1e
        /*00fe*/ 	.short	(.L_175 - .L_174)
.L_174:
        /*0100*/ 	.word	0x00000000


	//----- nvinfo : EIATTR_CBANK_PARAM_SIZE
	.align		4
.L_175:
        /*0104*/ 	.byte	0x03, 0x19
        /*0106*/ 	.short	0x0020


	//----- nvinfo : EIATTR_PARAM_CBANK
	.align		4
        /*0108*/ 	.byte	0x04, 0x0a
        /*010a*/ 	.short	(.L_177 - .L_176)
	.align		4
.L_176:
        /*010c*/ 	.word	index@(.nv.constant0._Z14rmsnorm_kernelI13__nv_bfloat16fEvPT_PKS1_S4_if)
        /*0110*/ 	.short	0x0380
        /*0112*/ 	.short	0x0020


	//----- nvinfo : EIATTR_SW_WAR
	.align		4
.L_177:
        /*0114*/ 	.byte	0x04, 0x36
        /*0116*/ 	.short	(.L_179 - .L_178)
.L_178:
        /*0118*/ 	.word	0x00000008
.L_179:


//--------------------- .nv.info._Z14rmsnorm_kernelI6__halffEvPT_PKS1_S4_if --------------------------
	.section	.nv.info._Z14rmsnorm_kernelI6__halffEvPT_PKS1_S4_if,"",@"SHT_CUDA_INFO"
	.sectionflags	@""
	.align	4


	//----- nvinfo : EIATTR_CUDA_API_VERSION
	.align		4
        /*0000*/ 	.byte	0x04, 0x37
        /*0002*/ 	.short	(.L_181 - .L_180)
.L_180:
        /*0004*/ 	.word	0x00000082


	//----- nvinfo : EIATTR_KPARAM_INFO
	.align		4
.L_181:
        /*0008*/ 	.byte	0x04, 0x17
        /*000a*/ 	.short	(.L_183 - .L_182)
.L_182:
        /*000c*/ 	.word	0x00000000
        /*0010*/ 	.short	0x0004
        /*0012*/ 	.short	0x001c
        /*0014*/ 	.byte	0x00, 0xf0, 0x11, 0x00


	//----- nvinfo : EIATTR_KPARAM_INFO
	.align		4
.L_183:
        /*0018*/ 	.byte	0x04, 0x17
        /*001a*/ 	.short	(.L_185 - .L_184)
.L_184:
        /*001c*/ 	.word	0x00000000
        /*0020*/ 	.short	0x0003
        /*0022*/ 	.short	0x0018
        /*0024*/ 	.byte	0x00, 0xf0, 0x11, 0x00


	//----- nvinfo : EIATTR_KPARAM_INFO
	.align		4
.L_185:
        /*0028*/ 	.byte	0x04, 0x17
        /*002a*/ 	.short	(.L_187 - .L_186)
.L_186:
        /*002c*/ 	.word	0x00000000
        /*0030*/ 	.short	0x0002
        /*0032*/ 	.short	0x0010
        /*0034*/ 	.byte	0x00, 0xf5, 0x21, 0x00


	//----- nvinfo : EIATTR_KPARAM_INFO
	.align		4
.L_187:
        /*0038*/ 	.byte	0x04, 0x17
        /*003a*/ 	.short	(.L_189 - .L_188)
.L_188:
        /*003c*/ 	.word	0x00000000
        /*0040*/ 	.short	0x0001
        /*0042*/ 	.short	0x0008
        /*0044*/ 	.byte	0x00, 0xf5, 0x21, 0x00


	//----- nvinfo : EIATTR_KPARAM_INFO
	.align		4
.L_189:
        /*0048*/ 	.byte	0x04, 0x17
        /*004a*/ 	.short	(.L_191 - .L_190)
.L_190:
        /*004c*/ 	.word	0x00000000
        /*0050*/ 	.short	0x0000
        /*0052*/ 	.short	0x0000
        /*0054*/ 	.byte	0x00, 0xf5, 0x21, 0x00


	//----- nvinfo : EIATTR_SPARSE_MMA_MASK
	.align		4
.L_191:
        /*0058*/ 	.byte	0x03, 0x50
        /*005a*/ 	.short	0x0000


	//----- nvinfo : EIATTR_MAXREG_COUNT
	.align		4
        /*005c*/ 	.byte	0x03, 0x1b
        /*005e*/ 	.short	0x00ff


	//----- nvinfo : EIATTR_NUM_BARRIERS
	.align		4
        /*0060*/ 	.byte	0x02, 0x4c
        /*0062*/ 	.byte	0x01
	.zero		1


	//----- nvinfo : EIATTR_MERCURY_ISA_VERSION
	.align		4
        /*0064*/ 	.byte	0x03, 0x5f
        /*0066*/ 	.short	0x0101


	//----- nvinfo : EIATTR_COOP_GROUP_MASK_REGIDS
	.align		4
        /*0068*/ 	.byte	0x04, 0x29
        /*006a*/ 	.short	(.L_193 - .L_192)


	//   ....[0]....
.L_192:
        /*006c*/ 	.word	0xffffffff


	//   ....[1]....
        /*0070*/ 	.word	0xffffffff


	//   ....[2]....
        /*0074*/ 	.word	0xffffffff


	//   ....[3]....
        /*0078*/ 	.word	0xffffffff


	//   ....[4]....
        /*007c*/ 	.word	0xffffffff


	//   ....[5]....
        /*0080*/ 	.word	0xffffffff


	//   ....[6]....
        /*0084*/ 	.word	0xffffffff


	//   ....[7]....
        /*0088*/ 	.word	0xffffffff


	//   ....[8]....
        /*008c*/ 	.word	0xffffffff


	//   ....[9]....
        /*0090*/ 	.word	0xffffffff


	//   ....[10]....
        /*0094*/ 	.word	0x0500000a


	//   ....[11]....
        /*0098*/ 	.word	0x0500000a


	//   ....[12]....
        /*009c*/ 	.word	0x0500000a


	//   ....[13]....
        /*00a0*/ 	.word	0x0500000a


	//   ....[14]....
        /*00a4*/ 	.word	0x0500000a


	//----- nvinfo : EIATTR_COOP_GROUP_INSTR_OFFSETS
	.align		4
.L_193:
        /*00a8*/ 	.byte	0x04, 0x28
        /*00aa*/ 	.short	(.L_195 - .L_194)


	//   ....[0]....
.L_194:
        /*00ac*/ 	.word	0x000005b0


	//   ....[1]....
        /*00b0*/ 	.word	0x00000650


	//   ....[2]....
        /*00b4*/ 	.word	0x00000690


	//   ....[3]....
        /*00b8*/ 	.word	0x000006c0


	//   ....[4]....
        /*00bc*/ 	.word	0x00000710


	//   ....[5]....
        /*00c0*/ 	.word	0x000007b0


	//   ....[6]....
        /*00c4*/ 	.word	0x000007d0


	//   ....[7]....
        /*00c8*/ 	.word	0x000007f0


	//   ....[8]....
        /*00cc*/ 	.word	0x00000810


	//   ....[9]....
        /*00d0*/ 	.word	0x00000830


	//   ....[10]....
        /*00d4*/ 	.word	0x00001280


	//   ....[11]....
        /*00d8*/ 	.word	0x000012f0


	//   ....[12]....
        /*00dc*/ 	.word	0x00001360


	//   ....[13]....
        /*00e0*/ 	.word	0x000013d0


	//   ....[14]....
        /*00e4*/ 	.word	0x00001440


	//----- nvinfo : EIATTR_VRC_CTA_INIT_COUNT
	.align		4
.L_195:
        /*00e8*/ 	.byte	0x02, 0x4a
	.zero		1
	.zero		1


	//----- nvinfo : EIATTR_EXIT_INSTR_OFFSETS
	.align		4
        /*00ec*/ 	.byte	0x04, 0x1c
        /*00ee*/ 	.short	(.L_197 - .L_196)


	//   ....[0]....
.L_196:
        /*00f0*/ 	.word	0x00000a30


	//   ....[1]....
        /*00f4*/ 	.word	0x00000e30


	//   ....[2]....
        /*00f8*/ 	.word	0x00001230


	//----- nvinfo : EIATTR_CRS_STACK_SIZE
	.align		4
.L_197:
        /*00fc*/ 	.byte	0x04, 0x1e
        /*00fe*/ 	.short	(.L_199 - .L_198)
.L_198:
        /*0100*/ 	.word	0x00000000


	//----- nvinfo : EIATTR_CBANK_PARAM_SIZE
	.align		4
.L_199:
        /*0104*/ 	.byte	0x03, 0x19
        /*0106*/ 	.short	0x0020


	//----- nvinfo : EIATTR_PARAM_CBANK
	.align		4
        /*0108*/ 	.byte	0x04, 0x0a
        /*010a*/ 	.short	(.L_201 - .L_200)
	.align		4
.L_200:
        /*010c*/ 	.word	index@(.nv.constant0._Z14rmsnorm_kernelI6__halffEvPT_PKS1_S4_if)
        /*0110*/ 	.short	0x0380
        /*0112*/ 	.short	0x0020


	//----- nvinfo : EIATTR_SW_WAR
	.align		4
.L_201:
        /*0114*/ 	.byte	0x04, 0x36
        /*0116*/ 	.short	(.L_203 - .L_202)
.L_202:
        /*0118*/ 	.word	0x00000008
.L_203:


//--------------------- .nv.callgraph             --------------------------
	.section	.nv.callgraph,"",@"SHT_CUDA_CALLGRAPH"
	.align	4
	.sectionentsize	8
	.align		4
        /*0000*/ 	.word	0x00000000
	.align		4
        /*0004*/ 	.word	0xffffffff
	.align		4
        /*0008*/ 	.word	0x00000000
	.align		4
        /*000c*/ 	.word	0xfffffffe
	.align		4
        /*0010*/ 	.word	0x00000000
	.align		4
        /*0014*/ 	.word	0xfffffffd
	.align		4
        /*0018*/ 	.word	0x00000000
	.align		4
        /*001c*/ 	.word	0xfffffffc


//--------------------- .text._Z23rmsnorm_residual_kernelIffEvPT_S1_PKS0_S3_S3_if --------------------------
	.section	.text._Z23rmsnorm_residual_kernelIffEvPT_S1_PKS0_S3_S3_if,"ax",@progbits
	.align	128
        .global         _Z23rmsnorm_residual_kernelIffEvPT_S1_PKS0_S3_S3_if
        .type           _Z23rmsnorm_residual_kernelIffEvPT_S1_PKS0_S3_S3_if,@function
        .size           _Z23rmsnorm_residual_kernelIffEvPT_S1_PKS0_S3_S3_if,(.L_x_192 - _Z23rmsnorm_residual_kernelIffEvPT_S1_PKS0_S3_S3_if)
        .other          _Z23rmsnorm_residual_kernelIffEvPT_S1_PKS0_S3_S3_if,@"STO_CUDA_ENTRY STV_DEFAULT"
_Z23rmsnorm_residual_kernelIffEvPT_S1_PKS0_S3_S3_if:
.text._Z23rmsnorm_residual_kernelIffEvPT_S1_PKS0_S3_S3_if:
[----:B------:R-:W-:Y:S01]  /*0000*/  LDC R1, c[0x0][0x37c] ;  /* 0x0000df00ff017b82 */ /* 0x000fe20000000800 */
[----:B------:R-:W0:Y:S07]  /*0010*/  S2R R29, SR_TID.X ;  /* 0x00000000001d7919 */ /* 0x000e2e0000002100 */
[----:B------:R-:W0:Y:S01]  /*0020*/  LDC R6, c[0x0][0x3a8] ;  /* 0x0000ea00ff067b82 */ /* 0x000e220000000800 */
[----:B------:R-:W1:Y:S01]  /*0030*/  LDCU.64 UR6, c[0x0][0x358] ;  /* 0x00006b00ff0677ac */ /* 0x000e620008000a00 */
[----:B------:R-:W-:Y:S01]  /*0040*/  BSSY.RECONVERGENT B0, `(.L_x_0) ;  /* 0x0000061000007945 */ /* 0x000fe20003800200 */
[----:B------:R-:W-:Y:S01]  /*0050*/  IMAD.MOV.U32 R4, RZ, RZ, RZ ;  /* 0x000000ffff047224 */ /* 0x000fe200078e00ff */
[----:B------:R-:W2:Y:S04]  /*0060*/  LDCU.128 UR8, c[0x0][0x390] ;  /* 0x00007200ff0877ac */ /* 0x000ea80008000c00 */
[----:B------:R-:W3:Y:S08]  /*0070*/  S2UR UR4, SR_CTAID.X ;  /* 0x00000000000479c3 */ /* 0x000ef00000002500 */
[----:B------:R-:W4:Y:S08]  /*0080*/  LDC.64 R12, c[0x0][0x390] ;  /* 0x0000e400ff0c7b82 */ /* 0x000f300000000a00 */
[----:B------:R-:W5:Y:S01]  /*0090*/  LDC.64 R14, c[0x0][0x398] ;  /* 0x0000e600ff0e7b82 */ /* 0x000f620000000a00 */
[----:B0-----:R-:W-:-:S07]  /*00a0*/  ISETP.GE.AND P0, PT, R29, R6, PT ;  /* 0x000000061d00720c */ /* 0x001fce0003f06270 */
[----:B------:R-:W0:Y:S01]  /*00b0*/  LDC R0, c[0x0][0x360] ;  /* 0x0000d800ff007b82 */ /* 0x000e220000000800 */
[----:B---3--:R-:W-:-:S05]  /*00c0*/  IMAD R2, R6, UR4, RZ ;  /* 0x0000000406027c24 */ /* 0x008fca000f8e02ff */
[----:B------:R-:W-:Y:S01]  /*00d0*/  SHF.R.S32.HI R3, RZ, 0x1f, R2 ;  /* 0x0000001fff037819 */ /* 0x000fe20000011402 */
[----:B----4-:R-:W-:-:S04]  /*00e0*/  IMAD.WIDE R12, R2, 0x4, R12 ;  /* 0x00000004020c7825 */ /* 0x010fc800078e020c */
[----:B-----5:R-:W-:Y:S01]  /*00f0*/  IMAD.WIDE R14, R2, 0x4, R14 ;  /* 0x00000004020e7825 */ /* 0x020fe200078e020e */
[----:B-12---:R-:W-:Y:S06]  /*0100*/  @P0 BRA `(.L_x_1) ;  /* 0x0000000400500947 */ /* 0x006fec0003800000 */
[----:B0-----:R-:W0:Y:S01]  /*0110*/  I2F.U32.RP R10, R0 ;  /* 0x00000000000a7306 */ /* 0x001e220000209000 */
[----:B------:R-:W-:Y:S01]  /*0120*/  IADD3 R7, PT, PT, R29, R0, RZ ;  /* 0x000000001d077210 */ /* 0x000fe20007ffe0ff */
[----:B------:R-:W-:Y:S01]  /*0130*/  BSSY.RECONVERGENT B1, `(.L_x_2) ;  /* 0x0000032000017945 */ /* 0x000fe20003800200 */
[----:B------:R-:W-:Y:S02]  /*0140*/  ISETP.NE.U32.AND P2, PT, R0, RZ, PT ;  /* 0x000000ff0000720c */ /* 0x000fe40003f45070 */
[CC--:B------:R-:W-:Y:S02]  /*0150*/  ISETP.GE.U32.AND P0, PT, R7.reuse, R6.reuse, PT ;  /* 0x000000060700720c */ /* 0x0c0fe40003f06070 */
[----:B------:R-:W-:Y:S02]  /*0160*/  VIMNMX.U32 R8, PT, PT, R7, R6, !PT ;  /* 0x0000000607087248 */ /* 0x000fe40007fe0000 */
[----:B------:R-:W-:-:S04]  /*0170*/  SEL R9, RZ, 0x1, P0 ;  /* 0x00000001ff097807 */ /* 0x000fc80000000000 */
[----:B------:R-:W-:Y:S01]  /*0180*/  IADD3 R7, PT, PT, R8, -R7, -R9 ;  /* 0x8000000708077210 */ /* 0x000fe20007ffe809 */
[----:B0-----:R-:W0:Y:S02]  /*0190*/  MUFU.RCP R10, R10 ;  /* 0x0000000a000a7308 */ /* 0x001e240000001000 */
[----:B0-----:R-:W-:-:S06]  /*01a0*/  VIADD R4, R10, 0xffffffe ;  /* 0x0ffffffe0a047836 */ /* 0x001fcc0000000000 */
[----:B------:R0:W1:Y:S02]  /*01b0*/  F2I.FTZ.U32.TRUNC.NTZ R5, R4 ;  /* 0x0000000400057305 */ /* 0x000064000021f000 */
[----:B0-----:R-:W-:Y:S02]  /*01c0*/  IMAD.MOV.U32 R4, RZ, RZ, RZ ;  /* 0x000000ffff047224 */ /* 0x001fe400078e00ff */
[----:B-1----:R-:W-:-:S04]  /*01d0*/  IMAD.MOV R11, RZ, RZ, -R5 ;  /* 0x000000ffff0b7224 */ /* 0x002fc800078e0a05 */
[----:B------:R-:W-:-:S04]  /*01e0*/  IMAD R11, R11, R0, RZ ;  /* 0x000000000b0b7224 */ /* 0x000fc800078e02ff */
[----:B------:R-:W-:-:S04]  /*01f0*/  IMAD.HI.U32 R10, R5, R11, R4 ;  /* 0x0000000b050a7227 */ /* 0x000fc800078e0004 */
[----:B------:R-:W-:Y:S02]  /*0200*/  IMAD.MOV.U32 R5, RZ, RZ, R29 ;  /* 0x000000ffff057224 */ /* 0x000fe400078e001d */
[----:B------:R-:W-:-:S04]  /*0210*/  IMAD.HI.U32 R10, R10, R7, RZ ;  /* 0x000000070a0a7227 */ /* 0x000fc800078e00ff */
[----:B------:R-:W-:-:S04]  /*0220*/  IMAD.MOV R4, RZ, RZ, -R10 ;  /* 0x000000ffff047224 */ /* 0x000fc800078e0a0a */
[----:B------:R-:W-:-:S05]  /*0230*/  IMAD R7, R0, R4, R7 ;  /* 0x0000000400077224 */ /* 0x000fca00078e0207 */
[----:B------:R-:W-:-:S13]  /*0240*/  ISETP.GE.U32.AND P0, PT, R7, R0, PT ;  /* 0x000000000700720c */ /* 0x000fda0003f06070 */
[----:B------:R-:W-:Y:S01]  /*0250*/  @P0 IADD3 R7, PT, PT, R7, -R0, RZ ;  /* 0x8000000007070210 */ /* 0x000fe20007ffe0ff */
[----:B------:R-:W-:-:S03]  /*0260*/  @P0 VIADD R10, R10, 0x1 ;  /* 0x000000010a0a0836 */ /* 0x000fc60000000000 */
[----:B------:R-:W-:-:S13]  /*0270*/  ISETP.GE.U32.AND P1, PT, R7, R0, PT ;  /* 0x000000000700720c */ /* 0x000fda0003f26070 */
[----:B------:R-:W-:Y:S01]  /*0280*/  @P1 VIADD R10, R10, 0x1 ;  /* 0x000000010a0a1836 */ /* 0x000fe20000000000 */
[----:B------:R-:W-:-:S04]  /*0290*/  @!P2 LOP3.LUT R10, RZ, R0, RZ, 0x33, !PT ;  /* 0x00000000ff0aa212 */ /* 0x000fc800078e33ff */
[----:B------:R-:W-:-:S04]  /*02a0*/  IADD3 R9, PT, PT, R9, R10, RZ ;  /* 0x0000000a09097210 */ /* 0x000fc80007ffe0ff */
[C---:B------:R-:W-:Y:S02]  /*02b0*/  LOP3.LUT R4, R9.reuse, 0x3, RZ, 0xc0, !PT ;  /* 0x0000000309047812 */ /* 0x040fe400078ec0ff */
[----:B------:R-:W-:Y:S02]  /*02c0*/  ISETP.GE.U32.AND P0, PT, R9, 0x3, PT ;  /* 0x000000030900780c */ /* 0x000fe40003f06070 */
[----:B------:R-:W-:Y:S01]  /*02d0*/  ISETP.NE.AND P1, PT, R4, 0x3, PT ;  /* 0x000000030400780c */ /* 0x000fe20003f25270 */
[----:B------:R-:W-:-:S12]  /*02e0*/  IMAD.MOV.U32 R4, RZ, RZ, RZ ;  /* 0x000000ffff047224 */ /* 0x000fd800078e00ff */
[----:B------:R-:W-:Y:S05]  /*02f0*/  @!P1 BRA `(.L_x_3) ;  /* 0x0000000000549947 */ /* 0x000fea0003800000 */
[----:B------:R-:W-:Y:S01]  /*0300*/  IADD3 R5, PT, PT, R9, 0x1, RZ ;  /* 0x0000000109057810 */ /* 0x000fe20007ffe0ff */
[C---:B------:R-:W-:Y:S01]  /*0310*/  IMAD.SHL.U32 R8, R2.reuse, 0x4, RZ ;  /* 0x0000000402087824 */ /* 0x040fe200078e00ff */
[----:B------:R-:W-:Y:S01]  /*0320*/  SHF.L.U64.HI R9, R2, 0x2, R3 ;  /* 0x0000000202097819 */ /* 0x000fe20000010203 */
[----:B------:R-:W-:Y:S01]  /*0330*/  IMAD.MOV.U32 R4, RZ, RZ, RZ ;  /* 0x000000ffff047224 */ /* 0x000fe200078e00ff */
[----:B------:R-:W-:Y:S02]  /*0340*/  LOP3.LUT R7, R5, 0x3, RZ, 0xc0, !PT ;  /* 0x0000000305077812 */ /* 0x000fe400078ec0ff */
[----:B------:R-:W-:Y:S01]  /*0350*/  MOV R5, R29 ;  /* 0x0000001d00057202 */ /* 0x000fe20000000f00 */
[----:B------:R-:W-:-:S04]  /*0360*/  IMAD.WIDE.U32 R8, R29, 0x4, R8 ;  /* 0x000000041d087825 */ /* 0x000fc800078e0008 */
[----:B------:R-:W-:-:S07]  /*0370*/  IMAD.MOV R7, RZ, RZ, -R7 ;  /* 0x000000ffff077224 */ /* 0x000fce00078e0a07 */
.L_x_4:
[C---:B------:R-:W-:Y:S02]  /*0380*/  IADD3 R16, P2, PT, R8.reuse, UR10, RZ ;  /* 0x0000000a08107c10 */ /* 0x040fe4000ff5e0ff */
[----:B------:R-:W-:Y:S02]  /*0390*/  IADD3 R10, P1, PT, R8, UR8, RZ ;  /* 0x00000008080a7c10 */ /* 0x000fe4000ff3e0ff */
[C---:B------:R-:W-:Y:S02]  /*03a0*/  IADD3.X R17, PT, PT, R9.reuse, UR11, RZ, P2, !PT ;  /* 0x0000000b09117c10 */ /* 0x040fe400097fe4ff */
[----:B------:R-:W-:-:S04]  /*03b0*/  IADD3.X R11, PT, PT, R9, UR9, RZ, P1, !PT ;  /* 0x00000009090b7c10 */ /* 0x000fc80008ffe4ff */
[----:B------:R-:W2:Y:S04]  /*03c0*/  LDG.E.CONSTANT R17, desc[UR6][R16.64] ;  /* 0x0000000610117981 */ /* 0x000ea8000c1e9900 */
[----:B------:R-:W2:Y:S01]  /*03d0*/  LDG.E.CONSTANT R10, desc[UR6][R10.64] ;  /* 0x000000060a0a7981 */ /* 0x000ea2000c1e9900 */
[----:B------:R-:W-:-:S05]  /*03e0*/  VIADD R7, R7, 0x1 ;  /* 0x0000000107077836 */ /* 0x000fca0000000000 */
[----:B------:R-:W-:Y:S01]  /*03f0*/  ISETP.NE.AND P1, PT, R7, RZ, PT ;  /* 0x000000ff0700720c */ /* 0x000fe20003f25270 */
[C---:B------:R-:W-:Y:S01]  /*0400*/  IMAD.WIDE.U32 R8, R0.reuse, 0x4, R8 ;  /* 0x0000000400087825 */ /* 0x040fe200078e0008 */
[----:B------:R-:W-:-:S03]  /*0410*/  IADD3 R5, PT, PT, R0, R5, RZ ;  /* 0x0000000500057210 */ /* 0x000fc60007ffe0ff */
[----:B--2---:R-:W-:-:S04]  /*0420*/  FADD R19, R10, R17 ;  /* 0x000000110a137221 */ /* 0x004fc80000000000 */
[----:B------:R-:W-:-:S04]  /*0430*/  FFMA R4, R19, R19, R4 ;  /* 0x0000001313047223 */ /* 0x000fc80000000004 */
[----:B------:R-:W-:Y:S05]  /*0440*/  @P1 BRA `(.L_x_4) ;  /* 0xfffffffc00cc1947 */ /* 0x000fea000383ffff */
.L_x_3:
[----:B------:R-:W-:Y:S05]  /*0450*/  BSYNC.RECONVERGENT B1 ;  /* 0x0000000000017941 */ /* 0x000fea0003800200 */
.L_x_2:
[----:B------:R-:W-:Y:S05]  /*0460*/  @!P0 BRA `(.L_x_1) ;  /* 0x0000000000788947 */ /* 0x000fea0003800000 */
.L_x_5:
[----:B------:R-:W-:-:S04]  /*0470*/  IMAD.WIDE.U32 R24, R5, 0x4, R14 ;  /* 0x0000000405187825 */ /* 0x000fc800078e000e */
[----:B------:R-:W-:Y:S02]  /*0480*/  IMAD.WIDE.U32 R26, R5, 0x4, R12 ;  /* 0x00000004051a7825 */ /* 0x000fe400078e000c */
[----:B------:R-:W2:Y:S02]  /*0490*/  LDG.E.CONSTANT R24, desc[UR6][R24.64] ;  /* 0x0000000618187981 */ /* 0x000ea4000c1e9900 */
[----:B------:R-:W-:Y:S02]  /*04a0*/  IMAD.IADD R7, R0, 0x1, R5 ;  /* 0x0000000100077824 */ /* 0x000fe400078e0205 */
[----:B------:R-:W2:Y:S02]  /*04b0*/  LDG.E.CONSTANT R5, desc[UR6][R26.64] ;  /* 0x000000061a057981 */ /* 0x000ea4000c1e9900 */
[----:B------:R-:W-:-:S04]  /*04c0*/  IMAD.WIDE.U32 R22, R7, 0x4, R12 ;  /* 0x0000000407167825 */ /* 0x000fc800078e000c */
[C---:B------:R-:W-:Y:S02]  /*04d0*/  IMAD.WIDE.U32 R20, R7.reuse, 0x4, R14 ;  /* 0x0000000407147825 */ /* 0x040fe400078e000e */
[----:B------:R-:W3:Y:S02]  /*04e0*/  LDG.E.CONSTANT R22, desc[UR6][R22.64] ;  /* 0x0000000616167981 */ /* 0x000ee4000c1e9900 */
[----:B------:R-:W-:Y:S02]  /*04f0*/  IMAD.IADD R7, R7, 0x1, R0 ;  /* 0x0000000107077824 */ /* 0x000fe400078e0200 */
[----:B------:R-:W3:Y:S02]  /*0500*/  LDG.E.CONSTANT R21, desc[UR6][R20.64] ;  /* 0x0000000614157981 */ /* 0x000ee4000c1e9900 */
[----:B------:R-:W-:-:S04]  /*0510*/  IMAD.WIDE.U32 R8, R7, 0x4, R12 ;  /* 0x0000000407087825 */ /* 0x000fc800078e000c */
[C---:B------:R-:W-:Y:S01]  /*0520*/  IMAD.WIDE.U32 R10, R7.reuse, 0x4, R14 ;  /* 0x00000004070a7825 */ /* 0x040fe200078e000e */
[----:B------:R-:W-:Y:S01]  /*0530*/  IADD3 R7, PT, PT, R7, R0, RZ ;  /* 0x0000000007077210 */ /* 0x000fe20007ffe0ff */
[----:B------:R-:W4:Y:S04]  /*0540*/  LDG.E.CONSTANT R8, desc[UR6][R8.64] ;  /* 0x0000000608087981 */ /* 0x000f28000c1e9900 */
[C---:B------:R-:W-:Y:S01]  /*0550*/  IMAD.WIDE.U32 R16, R7.reuse, 0x4, R12 ;  /* 0x0000000407107825 */ /* 0x040fe200078e000c */
[----:B------:R-:W4:Y:S03]  /*0560*/  LDG.E.CONSTANT R11, desc[UR6][R10.64] ;  /* 0x000000060a0b7981 */ /* 0x000f26000c1e9900 */
[----:B------:R-:W-:-:S02]  /*0570*/  IMAD.WIDE.U32 R18, R7, 0x4, R14 ;  /* 0x0000000407127825 */ /* 0x000fc400078e000e */
[----:B------:R-:W5:Y:S04]  /*0580*/  LDG.E.CONSTANT R16, desc[UR6][R16.64] ;  /* 0x0000000610107981 */ /* 0x000f68000c1e9900 */
[----:B------:R-:W5:Y:S01]  /*0590*/  LDG.E.CONSTANT R19, desc[UR6][R18.64] ;  /* 0x0000000612137981 */ /* 0x000f62000c1e9900 */
[----:B--2---:R-:W-:-:S04]  /*05a0*/  FADD R5, R5, R24 ;  /* 0x0000001805057221 */ /* 0x004fc80000000000 */
[----:B------:R-:W-:Y:S01]  /*05b0*/  FFMA R4, R5, R5, R4 ;  /* 0x0000000505047223 */ /* 0x000fe20000000004 */
[----:B------:R-:W-:-:S05]  /*05c0*/  IMAD.IADD R5, R7, 0x1, R0 ;  /* 0x0000000107057824 */ /* 0x000fca00078e0200 */
[----:B------:R-:W-:Y:S01]  /*05d0*/  ISETP.GE.AND P0, PT, R5, R6, PT ;  /* 0x000000060500720c */ /* 0x000fe20003f06270 */
[----:B---3--:R-:W-:-:S04]  /*05e0*/  FADD R21, R22, R21 ;  /* 0x0000001516157221 */ /* 0x008fc80000000000 */
[----:B------:R-:W-:Y:S01]  /*05f0*/  FFMA R4, R21, R21, R4 ;  /* 0x0000001515047223 */ /* 0x000fe20000000004 */
[----:B----4-:R-:W-:-:S04]  /*0600*/  FADD R21, R8, R11 ;  /* 0x0000000b08157221 */ /* 0x010fc80000000000 */
[----:B------:R-:W-:Y:S01]  /*0610*/  FFMA R4, R21, R21, R4 ;  /* 0x0000001515047223 */ /* 0x000fe20000000004 */
[----:B-----5:R-:W-:-:S04]  /*0620*/  FADD R7, R16, R19 ;  /* 0x0000001310077221 */ /* 0x020fc80000000000 */
[----:B------:R-:W-:Y:S01]  /*0630*/  FFMA R4, R7, R7, R4 ;  /* 0x0000000707047223 */ /* 0x000fe20000000004 */
[----:B------:R-:W-:Y:S06]  /*0640*/  @!P0 BRA `(.L_x_5) ;  /* 0xfffffffc00888947 */ /* 0x000fec000383ffff */
.L_x_1:
[----:B------:R-:W-:Y:S05]  /*0650*/  BSYNC.RECONVERGENT B0 ;  /* 0x0000000000007941 */ /* 0x000fea0003800200 */
.L_x_0:
[----:B------:R-:W1:Y:S01]  /*0660*/  SHFL.BFLY PT, R5, R4, 0x10, 0x1f ;  /* 0x0e001f0004057f89 */ /* 0x000e6200000e0000 */
[----:B------:R-:W-:Y:S01]  /*0670*/  LOP3.LUT P0, RZ, R29, 0x1f, RZ, 0xc0, !PT ;  /* 0x0000001f1dff7812 */ /* 0x000fe2000780c0ff */
[----:B0-----:R-:W-:-:S05]  /*0680*/  VIADD R9, R0, 0x1f ;  /* 0x0000001f00097836 */ /* 0x001fca0000000000 */
[----:B------:R-:W-:-:S04]  /*0690*/  SHF.R.U32.HI R16, RZ, 0x5, R9 ;  /* 0x00000005ff107819 */ /* 0x000fc80000011609 */
[----:B------:R-:W-:-:S03]  /*06a0*/  ISETP.GE.U32.AND P1, PT, R29, R16, PT ;  /* 0x000000101d00720c */ /* 0x000fc60003f26070 */
[----:B------:R-:W0:Y:S01]  /*06b0*/  @!P0 S2R R9, SR_CgaCtaId ;  /* 0x0000000000098919 */ /* 0x000e220000008800 */
[----:B-1----:R-:W-:Y:S01]  /*06c0*/  FADD R5, R5, R4 ;  /* 0x0000000405057221 */ /* 0x002fe20000000000 */
[----:B------:R-:W-:-:S08]  /*06d0*/  @!P0 MOV R4, 0x400 ;  /* 0x0000040000048802 */ /* 0x000fd00000000f00 */
[----:B------:R-:W1:Y:S01]  /*06e0*/  @!P1 S2R R11, SR_CgaCtaId ;  /* 0x00000000000b9919 */ /* 0x000e620000008800 */
[----:B------:R-:W-:Y:S01]  /*06f0*/  @!P0 IADD3 R4, PT, PT, R4, 0x10, RZ ;  /* 0x0000001004048810 */ /* 0x000fe20007ffe0ff */
[----:B------:R-:W2:Y:S03]  /*0700*/  SHFL.BFLY PT, R8, R5, 0x8, 0x1f ;  /* 0x0d001f0005087f89 */ /* 0x000ea600000e0000 */
[----:B0-----:R-:W-:-:S04]  /*0710*/  @!P0 LEA R4, R9, R4, 0x18 ;  /* 0x0000000409048211 */ /* 0x001fc800078ec0ff */
[----:B------:R-:W-:Y:S01]  /*0720*/  @!P0 LEA.HI R4, R29, R4, RZ, 0x1d ;  /* 0x000000041d048211 */ /* 0x000fe200078fe8ff */
[----:B--2---:R-:W-:-:S05]  /*0730*/  FADD R8, R5, R8 ;  /* 0x0000000805087221 */ /* 0x004fca0000000000 */
[----:B------:R-:W0:Y:S02]  /*0740*/  SHFL.BFLY PT, R7, R8, 0x4, 0x1f ;  /* 0x0c801f0008077f89 */ /* 0x000e2400000e0000 */
[----:B0-----:R-:W-:Y:S01]  /*0750*/  FADD R7, R8, R7 ;  /* 0x0000000708077221 */ /* 0x001fe20000000000 */
[----:B------:R-:W-:-:S04]  /*0760*/  @!P1 MOV R8, 0x400 ;  /* 0x0000040000089802 */ /* 0x000fc80000000f00 */
[----:B------:R-:W0:Y:S01]  /*0770*/  SHFL.BFLY PT, R10, R7, 0x2, 0x1f ;  /* 0x0c401f00070a7f89 */ /* 0x000e2200000e0000 */
[----:B------:R-:W-:-:S05]  /*0780*/  @!P1 VIADD R8, R8, 0x10 ;  /* 0x0000001008089836 */ /* 0x000fca0000000000 */
[----:B-1----:R-:W-:Y:S01]  /*0790*/  @!P1 LEA R8, R11, R8, 0x18 ;  /* 0x000000080b089211 */ /* 0x002fe200078ec0ff */
[----:B0-----:R-:W-:-:S03]  /*07a0*/  FADD R10, R7, R10 ;  /* 0x0000000a070a7221 */ /* 0x001fc60000000000 */
[----:B------:R-:W-:Y:S02]  /*07b0*/  @!P1 LEA R7, R29, R8, 0x2 ;  /* 0x000000081d079211 */ /* 0x000fe400078e10ff */
[----:B------:R-:W0:Y:S02]  /*07c0*/  SHFL.BFLY PT, R5, R10, 0x1, 0x1f ;  /* 0x0c201f000a057f89 */ /* 0x000e2400000e0000 */
[----:B0-----:R-:W-:Y:S01]  /*07d0*/  FADD R9, R10, R5 ;  /* 0x000000050a097221 */ /* 0x001fe20000000000 */
[----:B------:R-:W-:-:S04]  /*07e0*/  IMAD.MOV.U32 R5, RZ, RZ, RZ ;  /* 0x000000ffff057224 */ /* 0x000fc800078e00ff */
[----:B------:R0:W-:Y:S01]  /*07f0*/  @!P0 STS [R4], R9 ;  /* 0x0000000904008388 */ /* 0x0001e20000000800 */
[----:B------:R-:W-:Y:S01]  /*0800*/  BAR.SYNC.DEFER_BLOCKING 0x0 ;  /* 0x0000000000007b1d */ /* 0x000fe20000010000 */
[----:B------:R-:W-:-:S05]  /*0810*/  ISETP.GT.U32.AND P0, PT, R29, 0x1f, PT ;  /* 0x0000001f1d00780c */ /* 0x000fca0003f04070 */
[----:B------:R0:W1:Y:S08]  /*0820*/  @!P1 LDS R5, [R7] ;  /* 0x0000000007059984 */ /* 0x0000700000000800 */
[----:B0-----:R-:W-:Y:S05]  /*0830*/  @P0 BRA `(.L_x_6) ;  /* 0x0000000000980947 */ /* 0x001fea0003800000 */
[----:B------:R-:W-:-:S03]  /*0840*/  UMOV UR4, 0xffffffff ;  /* 0xffffffff00047882 */ /* 0x000fc60000000000 */
[----:B------:R-:W-:Y:S05]  /*0850*/  BRA.DIV UR4, `(.L_x_7) ;  /* 0x0000000e04107947 */ /* 0x000fea000b800000 */
[----:B-1----:R-:W0:Y:S02]  /*0860*/  SHFL.BFLY PT, R4, R5, 0x10, 0x1f ;  /* 0x0e001f0005047f89 */ /* 0x002e2400000e0000 */
[----:B0-----:R-:W-:-:S05]  /*0870*/  FADD R4, R4, R5 ;  /* 0x0000000504047221 */ /* 0x001fca0000000000 */
[----:B------:R-:W0:Y:S02]  /*0880*/  SHFL.BFLY PT, R7, R4, 0x8, 0x1f ;  /* 0x0d001f0004077f89 */ /* 0x000e2400000e0000 */
[----:B0-----:R-:W-:-:S05]  /*0890*/  FADD R7, R4, R7 ;  /* 0x0000000704077221 */ /* 0x001fca0000000000 */
[----:B------:R-:W0:Y:S02]  /*08a0*/  SHFL.BFLY PT, R8, R7, 0x4, 0x1f ;  /* 0x0c801f0007087f89 */ /* 0x000e2400000e0000 */
[----:B0-----:R-:W-:-:S05]  /*08b0*/  FADD R8, R7, R8 ;  /* 0x0000000807087221 */ /* 0x001fca0000000000 */
[----:B------:R-:W0:Y:S02]  /*08c0*/  SHFL.BFLY PT, R9, R8, 0x2, 0x1f ;  /* 0x0c401f0008097f89 */ /* 0x000e2400000e0000 */
[----:B0-----:R-:W-:-:S05]  /*08d0*/  FADD R9, R8, R9 ;  /* 0x0000000908097221 */ /* 0x001fca0000000000 */
[----:B------:R0:W1:Y:S02]  /*08e0*/  SHFL.BFLY PT, R10, R9, 0x1, 0x1f ;  /* 0x0c201f00090a7f89 */ /* 0x00006400000e0000 */
.L_x_19:
[----:B------:R-:W-:Y:S01]  /*08f0*/  ISETP.NE.AND P0, PT, R29, RZ, PT ;  /* 0x000000ff1d00720c */ /* 0x000fe20003f05270 */
[----:B-1----:R-:W-:-:S12]  /*0900*/  FADD R4, R9, R10 ;  /* 0x0000000a09047221 */ /* 0x002fd80000000000 */
[----:B------:R-:W-:Y:S05]  /*0910*/  @P0 BRA `(.L_x_6) ;  /* 0x0000000000600947 */ /* 0x000fea0003800000 */
[----:B------:R-:W-:Y:S01]  /*0920*/  I2FP.F32.S32 R5, R6 ;  /* 0x0000000600057245 */ /* 0x000fe20000201400 */
[----:B------:R-:W-:Y:S03]  /*0930*/  BSSY.RECONVERGENT B0, `(.L_x_8) ;  /* 0x000000c000007945 */ /* 0x000fe60003800200 */
[----:B------:R-:W1:Y:S08]  /*0940*/  MUFU.RCP R6, R5 ;  /* 0x0000000500067308 */ /* 0x000e700000001000 */
[----:B------:R-:W2:Y:S01]  /*0950*/  FCHK P0, R4, R5 ;  /* 0x0000000504007302 */ /* 0x000ea20000000000 */
[----:B-1----:R-:W-:-:S04]  /*0960*/  FFMA R7, -R5, R6, 1 ;  /* 0x3f80000005077423 */ /* 0x002fc80000000106 */
[----:B------:R-:W-:-:S04]  /*0970*/  FFMA R7, R6, R7, R6 ;  /* 0x0000000706077223 */ /* 0x000fc80000000006 */
[----:B------:R-:W-:-:S04]  /*0980*/  FFMA R6, R4, R7, RZ ;  /* 0x0000000704067223 */ /* 0x000fc800000000ff */
[----:B------:R-:W-:-:S04]  /*0990*/  FFMA R8, -R5, R6, R4 ;  /* 0x0000000605087223 */ /* 0x000fc80000000104 */
[----:B------:R-:W-:Y:S01]  /*09a0*/  FFMA R6, R7, R8, R6 ;  /* 0x0000000807067223 */ /* 0x000fe20000000006 */
[----:B--2---:R-:W-:Y:S06]  /*09b0*/  @!P0 BRA `(.L_x_9) ;  /* 0x00000000000c8947 */ /* 0x004fec0003800000 */
[----:B------:R-:W-:-:S07]  /*09c0*/  MOV R6, 0x9e0 ;  /* 0x000009e000067802 */ /* 0x000fce0000000f00 */
[----:B0-----:R-:W-:Y:S05]  /*09d0*/  CALL.REL.NOINC `($__internal_0_$__cuda_sm3x_div_rn_noftz_f32_slowpath) ;  /* 0x0000000c003c7944 */ /* 0x001fea0003c00000 */
[----:B------:R-:W-:-:S07]  /*09e0*/  IMAD.MOV.U32 R6, RZ, RZ, R4 ;  /* 0x000000ffff067224 */ /* 0x000fce00078e0004 */
.L_x_9:
[----:B------:R-:W-:Y:S05]  /*09f0*/  BSYNC.RECONVERGENT B0 ;  /* 0x0000000000007941 */ /* 0x000fea0003800200 */
.L_x_8:
[----:B------:R-:W1:Y:S01]  /*0a00*/  LDCU UR4, c[0x0][0x3ac] ;  /* 0x00007580ff0477ac */ /* 0x000e620008000800 */
[----:B------:R-:W2:Y:S01]  /*0a10*/  S2UR UR5, SR_CgaCtaId ;  /* 0x00000000000579c3 */ /* 0x000ea20000008800 */
[----:B-1----:R-:W-:Y:S01]  /*0a20*/  FADD R6, R6, UR4 ;  /* 0x0000000406067e21 */ /* 0x002fe20008000000 */
[----:B------:R-:W-:-:S04]  /*0a30*/  UMOV UR4, 0x400 ;  /* 0x0000040000047882 */ /* 0x000fc80000000000 */
[----:B------:R-:W-:Y:S01]  /*0a40*/  FSETP.GEU.AND P0, PT, |R6|, 1.175494350822287508e-38, PT ;  /* 0x008000000600780b */ /* 0x000fe20003f0e200 */
[----:B--2---:R-:W-:-:S12]  /*0a50*/  ULEA UR4, UR5, UR4, 0x18 ;  /* 0x0000000405047291 */ /* 0x004fd8000f8ec0ff */
[----:B------:R-:W-:-:S04]  /*0a60*/  @!P0 FMUL R6, R6, 16777216 ;  /* 0x4b80000006068820 */ /* 0x000fc80000400000 */
[----:B------:R-:W1:Y:S02]  /*0a70*/  MUFU.RSQ R4, R6 ;  /* 0x0000000600047308 */ /* 0x000e640000001400 */
[----:B-1----:R-:W-:-:S05]  /*0a80*/  @!P0 FMUL R4, R4, 4096 ;  /* 0x4580000004048820 */ /* 0x002fca0000400000 */
[----:B------:R2:W-:Y:S02]  /*0a90*/  STS [UR4], R4 ;  /* 0x00000004ff007988 */ /* 0x0005e40008000804 */
.L_x_6:
[----:B--2---:R-:W2:Y:S01]  /*0aa0*/  LDC R4, c[0x0][0x3a8] ;  /* 0x0000ea00ff047b82 */ /* 0x004ea20000000800 */
[----:B------:R-:W-:Y:S07]  /*0ab0*/  WARPSYNC.ALL ;  /* 0x0000000000007948 */ /* 0x000fee0003800000 */
[----:B------:R-:W-:Y:S01]  /*0ac0*/  BAR.SYNC.DEFER_BLOCKING 0x0 ;  /* 0x0000000000007b1d */ /* 0x000fe20000010000 */
[----:B--2---:R-:W-:-:S13]  /*0ad0*/  ISETP.GE.AND P0, PT, R29, R4, PT ;  /* 0x000000041d00720c */ /* 0x004fda0003f06270 */
[----:B------:R-:W-:Y:S05]  /*0ae0*/  @P0 EXIT ;  /* 0x000000000000094d */ /* 0x000fea0003800000 */
[----:B0-----:R-:W0:Y:S01]  /*0af0*/  I2F.U32.RP R9, R0 ;  /* 0x0000000000097306 */ /* 0x001e220000209000 */
[----:B-1----:R-:W-:Y:S01]  /*0b00*/  IMAD.IADD R5, R29, 0x1, R0 ;  /* 0x000000011d057824 */ /* 0x002fe200078e0200 */
[----:B------:R-:W-:Y:S01]  /*0b10*/  ISETP.NE.U32.AND P2, PT, R0, RZ, PT ;  /* 0x000000ff0000720c */ /* 0x000fe20003f45070 */
[----:B------:R-:W1:Y:S01]  /*0b20*/  S2UR UR5, SR_CgaCtaId ;  /* 0x00000000000579c3 */ /* 0x000e620000008800 */
[----:B------:R-:W-:Y:S01]  /*0b30*/  UMOV UR4, 0x400 ;  /* 0x0000040000047882 */ /* 0x000fe20000000000 */
[----:B------:R-:W-:Y:S01]  /*0b40*/  BSSY.RECONVERGENT B0, `(.L_x_10) ;  /* 0x000003e000007945 */ /* 0x000fe20003800200 */
[CC--:B------:R-:W-:Y:S02]  /*0b50*/  ISETP.GE.U32.AND P0, PT, R5.reuse, R4.reuse, PT ;  /* 0x000000040500720c */ /* 0x0c0fe40003f06070 */
[----:B------:R-:W-:Y:S02]  /*0b60*/  VIMNMX.U32 R8, PT, PT, R5, R4, !PT ;  /* 0x0000000405087248 */ /* 0x000fe40007fe0000 */
[----:B------:R-:W-:-:S04]  /*0b70*/  SEL R26, RZ, 0x1, P0 ;  /* 0x00000001ff1a7807 */ /* 0x000fc80000000000 */
[----:B------:R-:W-:Y:S01]  /*0b80*/  IADD3 R5, PT, PT, R8, -R5, -R26 ;  /* 0x8000000508057210 */ /* 0x000fe20007ffe81a */
[----:B0-----:R-:W0:Y:S01]  /*0b90*/  MUFU.RCP R9, R9 ;  /* 0x0000000900097308 */ /* 0x001e220000001000 */
[----:B-1----:R-:W-:Y:S01]  /*0ba0*/  ULEA UR4, UR5, UR4, 0x18 ;  /* 0x0000000405047291 */ /* 0x002fe2000f8ec0ff */
[----:B0-----:R-:W-:-:S06]  /*0bb0*/  VIADD R6, R9, 0xffffffe ;  /* 0x0ffffffe09067836 */ /* 0x001fcc0000000000 */
[----:B------:R0:W1:Y:S02]  /*0bc0*/  F2I.FTZ.U32.TRUNC.NTZ R7, R6 ;  /* 0x0000000600077305 */ /* 0x000064000021f000 */
[----:B0-----:R-:W-:Y:S01]  /*0bd0*/  IMAD.MOV.U32 R6, RZ, RZ, RZ ;  /* 0x000000ffff067224 */ /* 0x001fe200078e00ff */
[----:B-1----:R-:W-:-:S05]  /*0be0*/  IADD3 R11, PT, PT, RZ, -R7, RZ ;  /* 0x80000007ff0b7210 */ /* 0x002fca0007ffe0ff */
[----:B------:R-:W-:-:S04]  /*0bf0*/  IMAD R11, R11, R0, RZ ;  /* 0x000000000b0b7224 */ /* 0x000fc800078e02ff */
[----:B------:R-:W-:-:S06]  /*0c00*/  IMAD.HI.U32 R10, R7, R11, R6 ;  /* 0x0000000b070a7227 */ /* 0x000fcc00078e0006 */
[----:B------:R-:W-:-:S05]  /*0c10*/  IMAD.HI.U32 R7, R10, R5, RZ ;  /* 0x000000050a077227 */ /* 0x000fca00078e00ff */
[----:B------:R-:W-:-:S05]  /*0c20*/  IADD3 R6, PT, PT, -R7, RZ, RZ ;  /* 0x000000ff07067210 */ /* 0x000fca0007ffe1ff */
[----:B------:R-:W-:-:S05]  /*0c30*/  IMAD R5, R0, R6, R5 ;  /* 0x0000000600057224 */ /* 0x000fca00078e0205 */
[----:B------:R-:W-:-:S13]  /*0c40*/  ISETP.GE.U32.AND P0, PT, R5, R0, PT ;  /* 0x000000000500720c */ /* 0x000fda0003f06070 */
[----:B------:R-:W-:Y:S02]  /*0c50*/  @P0 IMAD.IADD R5, R5, 0x1, -R0 ;  /* 0x0000000105050824 */ /* 0x000fe400078e0a00 */
[----:B------:R-:W-:-:S03]  /*0c60*/  @P0 VIADD R7, R7, 0x1 ;  /* 0x0000000107070836 */ /* 0x000fc60000000000 */
[----:B------:R-:W-:Y:S02]  /*0c70*/  ISETP.GE.U32.AND P1, PT, R5, R0, PT ;  /* 0x000000000500720c */ /* 0x000fe40003f26070 */
[----:B------:R-:W0:Y:S01]  /*0c80*/  LDS R5, [UR4] ;  /* 0x00000004ff057984 */ /* 0x000e220008000800 */
[----:B------:R-:W1:Y:S10]  /*0c90*/  LDCU.64 UR4, c[0x0][0x3a0] ;  /* 0x00007400ff0477ac */ /* 0x000e740008000a00 */
[----:B------:R-:W-:-:S02]  /*0ca0*/  @P1 IADD3 R7, PT, PT, R7, 0x1, RZ ;  /* 0x0000000107071810 */ /* 0x000fc40007ffe0ff */
[----:B------:R-:W-:-:S05]  /*0cb0*/  @!P2 LOP3.LUT R7, RZ, R0, RZ, 0x33, !PT ;  /* 0x00000000ff07a212 */ /* 0x000fca00078e33ff */
[----:B------:R-:W-:-:S05]  /*0cc0*/  IMAD.IADD R26, R26, 0x1, R7 ;  /* 0x000000011a1a7824 */ /* 0x000fca00078e0207 */
[----:B------:R-:W-:-:S04]  /*0cd0*/  LOP3.LUT R6, R26, 0x3, RZ, 0xc0, !PT ;  /* 0x000000031a067812 */ /* 0x000fc800078ec0ff */
[----:B------:R-:W-:-:S13]  /*0ce0*/  ISETP.NE.AND P0, PT, R6, 0x3, PT ;  /* 0x000000030600780c */ /* 0x000fda0003f05270 */
[----:B01----:R-:W-:Y:S05]  /*0cf0*/  @!P0 BRA `(.L_x_11) ;  /* 0x0000000000888947 */ /* 0x003fea0003800000 */
[----:B------:R-:W0:Y:S01]  /*0d00*/  LDCU.128 UR8, c[0x0][0x380] ;  /* 0x00007000ff0877ac */ /* 0x000e220008000c00 */
[----:B------:R-:W-:Y:S01]  /*0d10*/  IMAD.SHL.U32 R7, R2, 0x4, RZ ;  /* 0x0000000402077824 */ /* 0x000fe200078e00ff */
[----:B------:R-:W-:Y:S01]  /*0d20*/  IADD3 R8, PT, PT, R26, 0x1, RZ ;  /* 0x000000011a087810 */ /* 0x000fe20007ffe0ff */
[----:B------:R-:W-:Y:S01]  /*0d30*/  IMAD.WIDE.U32 R10, R29, 0x4, RZ ;  /* 0x000000041d0a7825 */ /* 0x000fe200078e00ff */
[----:B------:R-:W-:Y:S02]  /*0d40*/  SHF.L.U64.HI R9, R2, 0x2, R3 ;  /* 0x0000000202097819 */ /* 0x000fe40000010203 */
[----:B------:R-:W-:-:S05]  /*0d50*/  LOP3.LUT R27, R8, 0x3, RZ, 0xc0, !PT ;  /* 0x00000003081b7812 */ /* 0x000fca00078ec0ff */
[----:B------:R-:W-:Y:S02]  /*0d60*/  IMAD R29, R27, R0, R29 ;  /* 0x000000001b1d7224 */ /* 0x000fe400078e021d */
[----:B------:R-:W-:Y:S01]  /*0d70*/  IMAD.MOV R27, RZ, RZ, -R27 ;  /* 0x000000ffff1b7224 */ /* 0x000fe200078e0a1b */
[C---:B0-----:R-:W-:Y:S02]  /*0d80*/  IADD3 R6, P0, PT, R7.reuse, UR8, RZ ;  /* 0x0000000807067c10 */ /* 0x041fe4000ff1e0ff */
[----:B------:R-:W-:Y:S02]  /*0d90*/  IADD3 R7, P1, PT, R7, UR10, RZ ;  /* 0x0000000a07077c10 */ /* 0x000fe4000ff3e0ff */
[C---:B------:R-:W-:Y:S02]  /*0da0*/  IADD3.X R8, PT, PT, R9.reuse, UR9, RZ, P0, !PT ;  /* 0x0000000909087c10 */ /* 0x040fe400087fe4ff */
[----:B------:R-:W-:-:S09]  /*0db0*/  IADD3.X R9, PT, PT, R9, UR11, RZ, P1, !PT ;  /* 0x0000000b09097c10 */ /* 0x000fd20008ffe4ff */
.L_x_12:
[-C--:B------:R-:W-:Y:S02]  /*0dc0*/  IADD3 R16, P0, PT, R12, R10.reuse, RZ ;  /* 0x0000000a0c107210 */ /* 0x080fe40007f1e0ff */
[----:B------:R-:W-:-:S03]  /*0dd0*/  IADD3 R18, P1, PT, R14, R10, RZ ;  /* 0x0000000a0e127210 */ /* 0x000fc60007f3e0ff */
[----:B0-----:R-:W-:Y:S01]  /*0de0*/  IMAD.X R17, R13, 0x1, R11, P0 ;  /* 0x000000010d117824 */ /* 0x001fe200000e060b */
[----:B------:R-:W-:Y:S02]  /*0df0*/  IADD3.X R19, PT, PT, R15, R11, RZ, P1, !PT ;  /* 0x0000000b0f137210 */ /* 0x000fe40000ffe4ff */
[----:B------:R-:W-:Y:S02]  /*0e00*/  IADD3 R20, P0, PT, R10, UR4, RZ ;  /* 0x000000040a147c10 */ /* 0x000fe4000ff1e0ff */
[----:B------:R-:W2:Y:S04]  /*0e10*/  LDG.E.CONSTANT R16, desc[UR6][R16.64] ;  /* 0x0000000610107981 */ /* 0x000ea8000c1e9900 */
[----:B------:R-:W2:Y:S01]  /*0e20*/  LDG.E.CONSTANT R19, desc[UR6][R18.64] ;  /* 0x0000000612137981 */ /* 0x000ea2000c1e9900 */
[----:B------:R-:W-:-:S05]  /*0e30*/  IADD3.X R21, PT, PT, R11, UR5, RZ, P0, !PT ;  /* 0x000000050b157c10 */ /* 0x000fca00087fe4ff */
[----:B------:R-:W3:Y:S01]  /*0e40*/  LDG.E.CONSTANT R20, desc[UR6][R20.64] ;  /* 0x0000000614147981 */ /* 0x000ee2000c1e9900 */
[C---:B------:R-:W-:Y:S02]  /*0e50*/  IADD3 R22, P0, PT, R10.reuse, R7, RZ ;  /* 0x000000070a167210 */ /* 0x040fe40007f1e0ff */
[----:B------:R-:W-:Y:S02]  /*0e60*/  IADD3 R24, P1, PT, R10, R6, RZ ;  /* 0x000000060a187210 */ /* 0x000fe40007f3e0ff */
[----:B------:R-:W-:Y:S01]  /*0e70*/  IADD3 R27, PT, PT, R27, 0x1, RZ ;  /* 0x000000011b1b7810 */ /* 0x000fe20007ffe0ff */
[C---:B------:R-:W-:Y:S02]  /*0e80*/  IMAD.X R23, R11.reuse, 0x1, R9, P0 ;  /* 0x000000010b177824 */ /* 0x040fe400000e0609 */
[----:B------:R-:W-:Y:S01]  /*0e90*/  IMAD.X R25, R11, 0x1, R8, P1 ;  /* 0x000000010b197824 */ /* 0x000fe200008e0608 */
[----:B------:R-:W-:Y:S01]  /*0ea0*/  ISETP.NE.AND P0, PT, R27, RZ, PT ;  /* 0x000000ff1b00720c */ /* 0x000fe20003f05270 */
[----:B------:R-:W-:-:S04]  /*0eb0*/  IMAD.WIDE.U32 R10, R0, 0x4, R10 ;  /* 0x00000004000a7825 */ /* 0x000fc800078e000a */
[----:B--2---:R-:W-:-:S04]  /*0ec0*/  FADD R28, R16, R19 ;  /* 0x00000013101c7221 */ /* 0x004fc80000000000 */
[----:B------:R-:W-:Y:S01]  /*0ed0*/  FMUL R17, R5, R28 ;  /* 0x0000001c05117220 */ /* 0x000fe20000400000 */
[----:B------:R0:W-:Y:S03]  /*0ee0*/  STG.E desc[UR6][R22.64], R28 ;  /* 0x0000001c16007986 */ /* 0x0001e6000c101906 */
[----:B---3--:R-:W-:-:S05]  /*0ef0*/  FMUL R17, R20, R17 ;  /* 0x0000001114117220 */ /* 0x008fca0000400000 */
[----:B------:R0:W-:Y:S01]  /*0f00*/  STG.E desc[UR6][R24.64], R17 ;  /* 0x0000001118007986 */ /* 0x0001e2000c101906 */
[----:B------:R-:W-:Y:S05]  /*0f10*/  @P0 BRA `(.L_x_12) ;  /* 0xfffffffc00a80947 */ /* 0x000fea000383ffff */
.L_x_11:
[----:B------:R-:W-:Y:S05]  /*0f20*/  BSYNC.RECONVERGENT B0 ;  /* 0x0000000000007941 */ /* 0x000fea0003800200 */
.L_x_10:
[----:B------:R-:W1:Y:S01]  /*0f30*/  LDC.64 R10, c[0x0][0x3a0] ;  /* 0x0000e800ff0a7b82 */ /* 0x000e620000000a00 */
[----:B------:R-:W-:Y:S01]  /*0f40*/  ISETP.GE.U32.AND P0, PT, R26, 0x3, PT ;  /* 0x000000031a00780c */ /* 0x000fe20003f06070 */
[----:B------:R-:W2:-:S12]  /*0f50*/  LDCU.128 UR8, c[0x0][0x380] ;  /* 0x00007000ff0877ac */ /* 0x000e980008000c00 */
[----:B--2---:R-:W-:Y:S05]  /*0f60*/  @!P0 EXIT ;  /* 0x000000000000894d */ /* 0x004fea0003800000 */
.L_x_13:
[----:B------:R-:W-:-:S04]  /*0f70*/  IMAD.WIDE.U32 R8, R29, 0x4, R14 ;  /* 0x000000041d087825 */ /* 0x000fc800078e000e */
[C---:B------:R-:W-:Y:S02]  /*0f80*/  IMAD.WIDE.U32 R18, R29.reuse, 0x4, R12 ;  /* 0x000000041d127825 */ /* 0x040fe400078e000c */
[----:B------:R2:W3:Y:S04]  /*0f90*/  LDG.E.CONSTANT R8, desc[UR6][R8.64] ;  /* 0x0000000608087981 */ /* 0x0004e8000c1e9900 */
[----:B------:R4:W3:Y:S01]  /*0fa0*/  LDG.E.CONSTANT R21, desc[UR6][R18.64] ;  /* 0x0000000612157981 */ /* 0x0008e2000c1e9900 */
[----:B01----:R-:W-:-:S05]  /*0fb0*/  IMAD.WIDE.U32 R24, R29, 0x4, R10 ;  /* 0x000000041d187825 */ /* 0x003fca00078e000a */
[----:B------:R0:W5:Y:S01]  /*0fc0*/  LDG.E.CONSTANT R17, desc[UR6][R24.64] ;  /* 0x0000000618117981 */ /* 0x000162000c1e9900 */
[----:B------:R-:W-:Y:S01]  /*0fd0*/  IMAD.IADD R23, R0, 0x1, R29 ;  /* 0x0000000100177824 */ /* 0x000fe200078e021d */
[----:B------:R-:W-:-:S03]  /*0fe0*/  IADD3 R20, P0, PT, R2, R29, RZ ;  /* 0x0000001d02147210 */ /* 0x000fc60007f1e0ff */
[----:B------:R-:W-:-:S04]  /*0ff0*/  IMAD.WIDE.U32 R6, R23, 0x4, R12 ;  /* 0x0000000417067825 */ /* 0x000fc800078e000c */
[C---:B------:R-:W-:Y:S02]  /*1000*/  IMAD.WIDE.U32 R28, R23.reuse, 0x4, R14 ;  /* 0x00000004171c7825 */ /* 0x040fe400078e000e */
[----:B------:R-:W5:Y:S01]  /*1010*/  LDG.E.CONSTANT R6, desc[UR6][R6.64] ;  /* 0x0000000606067981 */ /* 0x000f62000c1e9900 */
[C---:B------:R-:W-:Y:S01]  /*1020*/  SHF.L.U32 R16, R20.reuse, 0x2, RZ ;  /* 0x0000000214107819 */ /* 0x040fe200000006ff */
[----:B------:R-:W-:Y:S02]  /*1030*/  IMAD.X R27, RZ, RZ, R3, P0 ;  /* 0x000000ffff1b7224 */ /* 0x000fe400000e0603 */
[C---:B--2---:R-:W-:Y:S02]  /*1040*/  IMAD.IADD R9, R23.reuse, 0x1, R0 ;  /* 0x0000000117097824 */ /* 0x044fe400078e0200 */
[----:B----4-:R-:W-:Y:S01]  /*1050*/  IMAD.WIDE.U32 R18, R23, 0x4, R10 ;  /* 0x0000000417127825 */ /* 0x010fe200078e000a */
[----:B------:R1:W2:Y:S01]  /*1060*/  LDG.E.CONSTANT R7, desc[UR6][R28.64] ;  /* 0x000000061c077981 */ /* 0x0002a2000c1e9900 */
[----:B------:R-:W-:-:S02]  /*1070*/  SHF.L.U64.HI R20, R20, 0x2, R27 ;  /* 0x0000000214147819 */ /* 0x000fc4000001021b */
[----:B0-----:R-:W-:Y:S01]  /*1080*/  IMAD.WIDE.U32 R24, R9, 0x4, R12 ;  /* 0x0000000409187825 */ /* 0x001fe200078e000c */
[----:B------:R-:W-:-:S04]  /*1090*/  IADD3 R26, P0, PT, R16, UR10, RZ ;  /* 0x0000000a101a7c10 */ /* 0x000fc8000ff1e0ff */
[----:B------:R-:W-:Y:S01]  /*10a0*/  IADD3.X R27, PT, PT, R20, UR11, RZ, P0, !PT ;  /* 0x0000000b141b7c10 */ /* 0x000fe200087fe4ff */
[----:B------:R0:W4:Y:S01]  /*10b0*/  LDG.E.CONSTANT R22, desc[UR6][R24.64] ;  /* 0x0000000618167981 */ /* 0x000122000c1e9900 */
[----:B------:R-:W-:Y:S01]  /*10c0*/  IADD3 R16, P0, PT, R16, UR8, RZ ;  /* 0x0000000810107c10 */ /* 0x000fe2000ff1e0ff */
[----:B-1----:R-:W-:Y:S02]  /*10d0*/  IMAD.IADD R29, R9, 0x1, R0 ;  /* 0x00000001091d7824 */ /* 0x002fe400078e0200 */
[----:B---3--:R-:W-:Y:S02]  /*10e0*/  FADD R21, R21, R8 ;  /* 0x0000000815157221 */ /* 0x008fe40000000000 */
[----:B------:R1:W3:Y:S02]  /*10f0*/  LDG.E.CONSTANT R8, desc[UR6][R18.64] ;  /* 0x0000000612087981 */ /* 0x0002e4000c1e9900 */
[----:B0-----:R-:W-:Y:S02]  /*1100*/  FMUL R24, R5, R21 ;  /* 0x0000001505187220 */ /* 0x001fe40000400000 */
[----:B------:R5:W-:Y:S01]  /*1110*/  STG.E desc[UR6][R26.64], R21 ;  /* 0x000000151a007986 */ /* 0x000be2000c101906 */
[----:B-1----:R-:W-:-:S05]  /*1120*/  IMAD.WIDE.U32 R18, R9, 0x4, R14 ;  /* 0x0000000409127825 */ /* 0x002fca00078e000e */
[----:B------:R0:W4:Y:S01]  /*1130*/  LDG.E.CONSTANT R28, desc[UR6][R18.64] ;  /* 0x00000006121c7981 */ /* 0x000122000c1e9900 */
[----:B-----5:R-:W-:Y:S01]  /*1140*/  FMUL R27, R17, R24 ;  /* 0x00000018111b7220 */ /* 0x020fe20000400000 */
[----:B------:R-:W-:Y:S01]  /*1150*/  IADD3.X R17, PT, PT, R20, UR9, RZ, P0, !PT ;  /* 0x0000000914117c10 */ /* 0x000fe200087fe4ff */
[----:B------:R-:W-:-:S04]  /*1160*/  IMAD.WIDE.U32 R20, R29, 0x4, R14 ;  /* 0x000000041d147825 */ /* 0x000fc800078e000e */
[----:B0-----:R-:W-:Y:S01]  /*1170*/  IMAD.WIDE.U32 R18, R29, 0x4, R12 ;  /* 0x000000041d127825 */ /* 0x001fe200078e000c */
[----:B------:R0:W-:Y:S03]  /*1180*/  STG.E desc[UR6][R16.64], R27 ;  /* 0x0000001b10007986 */ /* 0x0001e6000c101906 */
[--C-:B------:R-:W-:Y:S02]  /*1190*/  IMAD.WIDE.U32 R24, R9, 0x4, R10.reuse ;  /* 0x0000000409187825 */ /* 0x100fe400078e000a */
[----:B------:R-:W5:Y:S04]  /*11a0*/  LDG.E.CONSTANT R18, desc[UR6][R18.64] ;  /* 0x0000000612127981 */ /* 0x000f68000c1e9900 */
[----:B------:R-:W5:Y:S01]  /*11b0*/  LDG.E.CONSTANT R24, desc[UR6][R24.64] ;  /* 0x0000000618187981 */ /* 0x000f62000c1e9900 */
[----:B0-----:R-:W-:-:S03]  /*11c0*/  IMAD.WIDE.U32 R26, R29, 0x4, R10 ;  /* 0x000000041d1a7825 */ /* 0x001fc600078e000a */
[----:B------:R0:W5:Y:S04]  /*11d0*/  LDG.E.CONSTANT R19, desc[UR6][R20.64] ;  /* 0x0000000614137981 */ /* 0x000168000c1e9900 */
[----:B------:R2:W5:Y:S01]  /*11e0*/  LDG.E.CONSTANT R26, desc[UR6][R26.64] ;  /* 0x000000061a1a7981 */ /* 0x000562000c1e9900 */
[----:B------:R-:W-:-:S04]  /*11f0*/  IADD3 R23, P0, PT, R2, R23, RZ ;  /* 0x0000001702177210 */ /* 0x000fc80007f1e0ff */
[----:B0-----:R-:W-:Y:S01]  /*1200*/  IADD3.X R20, PT, PT, RZ, R3, RZ, P0, !PT ;  /* 0x00000003ff147210 */ /* 0x001fe200007fe4ff */
[----:B------:R-:W-:-:S03]  /*1210*/  IMAD.SHL.U32 R25, R23, 0x4, RZ ;  /* 0x0000000417197824 */ /* 0x000fc600078e00ff */
[----:B------:R-:W-:Y:S02]  /*1220*/  SHF.L.U64.HI R23, R23, 0x2, R20 ;  /* 0x0000000217177819 */ /* 0x000fe40000010214 */
[----:B------:R-:W-:Y:S01]  /*1230*/  IADD3 R20, P0, PT, R25, UR10, RZ ;  /* 0x0000000a19147c10 */ /* 0x000fe2000ff1e0ff */
[----:B--2---:R-:W-:-:S03]  /*1240*/  FADD R27, R6, R7 ;  /* 0x00000007061b7221 */ /* 0x004fc60000000000 */
[----:B------:R-:W-:Y:S02]  /*1250*/  IADD3.X R21, PT, PT, R23, UR11, RZ, P0, !PT ;  /* 0x0000000b17157c10 */ /* 0x000fe400087fe4ff */
[----:B------:R-:W-:Y:S01]  /*1260*/  IADD3 R9, P0, PT, R2, R9, RZ ;  /* 0x0000000902097210 */ /* 0x000fe20007f1e0ff */
[----:B------:R-:W-:-:S04]  /*1270*/  FMUL R7, R5, R27 ;  /* 0x0000001b05077220 */ /* 0x000fc80000400000 */
[----:B------:R-:W-:Y:S01]  /*1280*/  IMAD.X R17, RZ, RZ, R3, P0 ;  /* 0x000000ffff117224 */ /* 0x000fe200000e0603 */
[----:B------:R-:W-:Y:S01]  /*1290*/  IADD3 R6, P0, PT, R25, UR8, RZ ;  /* 0x0000000819067c10 */ /* 0x000fe2000ff1e0ff */
[----:B------:R0:W-:Y:S01]  /*12a0*/  STG.E desc[UR6][R20.64], R27 ;  /* 0x0000001b14007986 */ /* 0x0001e2000c101906 */
[C---:B------:R-:W-:Y:S02]  /*12b0*/  SHF.L.U32 R16, R9.reuse, 0x2, RZ ;  /* 0x0000000209107819 */ /* 0x040fe400000006ff */
[----:B------:R-:W-:Y:S01]  /*12c0*/  SHF.L.U64.HI R17, R9, 0x2, R17 ;  /* 0x0000000209117819 */ /* 0x000fe20000010211 */
[----:B---3--:R-:W-:Y:S01]  /*12d0*/  FMUL R25, R8, R7 ;  /* 0x0000000708197220 */ /* 0x008fe20000400000 */
[----:B------:R-:W-:Y:S02]  /*12e0*/  IADD3.X R7, PT, PT, R23, UR9, RZ, P0, !PT ;  /* 0x0000000917077c10 */ /* 0x000fe400087fe4ff */
[----:B------:R-:W-:-:S05]  /*12f0*/  IADD3 R23, P0, PT, R2, R29, RZ ;  /* 0x0000001d02177210 */ /* 0x000fca0007f1e0ff */
[----:B0-----:R-:W-:Y:S01]  /*1300*/  IMAD.X R20, RZ, RZ, R3, P0 ;  /* 0x000000ffff147224 */ /* 0x001fe200000e0603 */
[C---:B------:R-:W-:Y:S02]  /*1310*/  IADD3 R8, P1, PT, R16.reuse, UR10, RZ ;  /* 0x0000000a10087c10 */ /* 0x040fe4000ff3e0ff */
[----:B------:R-:W-:Y:S02]  /*1320*/  IADD3 R16, P0, PT, R16, UR8, RZ ;  /* 0x0000000810107c10 */ /* 0x000fe4000ff1e0ff */
[C---:B------:R-:W-:Y:S01]  /*1330*/  SHF.L.U64.HI R21, R23.reuse, 0x2, R20 ;  /* 0x0000000217157819 */ /* 0x040fe20000010214 */
[----:B------:R-:W-:Y:S02]  /*1340*/  IMAD.SHL.U32 R20, R23, 0x4, RZ ;  /* 0x0000000417147824 */ /* 0x000fe400078e00ff */
[----:B----4-:R-:W-:Y:S01]  /*1350*/  FADD R22, R22, R28 ;  /* 0x0000001c16167221 */ /* 0x010fe20000000000 */
[C---:B------:R-:W-:Y:S01]  /*1360*/  IADD3.X R9, PT, PT, R17.reuse, UR11, RZ, P1, !PT ;  /* 0x0000000b11097c10 */ /* 0x040fe20008ffe4ff */
[----:B------:R0:W-:Y:S01]  /*1370*/  STG.E desc[UR6][R6.64], R25 ;  /* 0x0000001906007986 */ /* 0x0001e2000c101906 */
[----:B------:R-:W-:-:S03]  /*1380*/  IADD3.X R17, PT, PT, R17, UR9, RZ, P0, !PT ;  /* 0x0000000911117c10 */ /* 0x000fc600087fe4ff */
[----:B------:R2:W-:Y:S01]  /*1390*/  STG.E desc[UR6][R8.64], R22 ;  /* 0x0000001608007986 */ /* 0x0005e2000c101906 */
[----:B------:R-:W-:Y:S01]  /*13a0*/  IADD3 R29, PT, PT, R29, R0, RZ ;  /* 0x000000001d1d7210 */ /* 0x000fe20007ffe0ff */
[----:B-----5:R-:W-:Y:S01]  /*13b0*/  FADD R23, R18, R19 ;  /* 0x0000001312177221 */ /* 0x020fe20000000000 */
[C---:B------:R-:W-:Y:S01]  /*13c0*/  FMUL R19, R5.reuse, R22 ;  /* 0x0000001605137220 */ /* 0x040fe20000400000 */
[C---:B------:R-:W-:Y:S02]  /*13d0*/  IADD3 R18, P0, PT, R20.reuse, UR10, RZ ;  /* 0x0000000a14127c10 */ /* 0x040fe4000ff1e0ff */
[----:B------:R-:W-:Y:S01]  /*13e0*/  IADD3 R20, P1, PT, R20, UR8, RZ ;  /* 0x0000000814147c10 */ /* 0x000fe2000ff3e0ff */
[----:B0-----:R-:W-:Y:S01]  /*13f0*/  FMUL R25, R5, R23 ;  /* 0x0000001705197220 */ /* 0x001fe20000400000 */
[----:B------:R-:W-:Y:S01]  /*1400*/  FMUL R7, R24, R19 ;  /* 0x0000001318077220 */ /* 0x000fe20000400000 */
[C---:B------:R-:W-:Y:S02]  /*1410*/  IADD3.X R19, PT, PT, R21.reuse, UR11, RZ, P0, !PT ;  /* 0x0000000b15137c10 */ /* 0x040fe400087fe4ff */
[----:B------:R-:W-:Y:S01]  /*1420*/  IADD3.X R21, PT, PT, R21, UR9, RZ, P1, !PT ;  /* 0x0000000915157c10 */ /* 0x000fe20008ffe4ff */
[----:B------:R-:W-:Y:S01]  /*1430*/  FMUL R25, R26, R25 ;  /* 0x000000191a197220 */ /* 0x000fe20000400000 */
[----:B------:R2:W-:Y:S04]  /*1440*/  STG.E desc[UR6][R16.64], R7 ;  /* 0x0000000710007986 */ /* 0x0005e8000c101906 */
[----:B------:R2:W-:Y:S04]  /*1450*/  STG.E desc[UR6][R18.64], R23 ;  /* 0x0000001712007986 */ /* 0x0005e8000c101906 */
[----:B------:R2:W-:Y:S01]  /*1460*/  STG.E desc[UR6][R20.64], R25 ;  /* 0x0000001914007986 */ /* 0x0005e2000c101906 */
[----:B------:R-:W-:-:S13]  /*1470*/  ISETP.GE.AND P0, PT, R29, R4, PT ;  /* 0x000000041d00720c */ /* 0x000fda0003f06270 */
[----:B--2---:R-:W-:Y:S05]  /*1480*/  @!P0 BRA `(.L_x_13) ;  /* 0xfffffff800b88947 */ /* 0x004fea000383ffff */
[----:B------:R-:W-:Y:S05]  /*1490*/  EXIT ;  /* 0x000000000000794d */ /* 0x000fea0003800000 */
.L_x_7:
[----:B------:R-:W-:Y:S01]  /*14a0*/  IMAD.MOV.U32 R16, RZ, RZ, 0x10 ;  /* 0x00000010ff107424 */ /* 0x000fe200078e00ff */
[----:B------:R-:W-:Y:S01]  /*14b0*/  MOV R11, 0xffffffff ;  /* 0xffffffff000b7802 */ /* 0x000fe20000000f00 */
[----:B------:R-:W-:-:S07]  /*14c0*/  IMAD.MOV.U32 R18, RZ, RZ, 0x1f ;  /* 0x0000001fff127424 */ /* 0x000fce00078e00ff */
[----:B-1----:R-:W-:Y:S05]  /*14d0*/  WARPSYNC.COLLECTIVE R11, `(.L_x_14) ;  /* 0x000000000b087348 */ /* 0x002fea0003c00000 */
[----:B-1----:R0:W1:Y:S02]  /*14e0*/  SHFL.BFLY P0, R10, R5, R16, R18 ;  /* 0x0c000010050a7389 */ /* 0x0020640000000012 */
[----:B01----:R-:W-:Y:S05]  /*14f0*/  ENDCOLLECTIVE ;  /* 0x000000000000791b */ /* 0x003fea0003800000 */
.L_x_14:
[----:B------:R-:W-:Y:S02]  /*1500*/  HFMA2 R16, -RZ, RZ, 0, 4.76837158203125e-07 ;  /* 0x00000008ff107431 */ /* 0x000fe400000001ff */
[----:B------:R-:W-:-:S04]  /*1510*/  IMAD.MOV.U32 R4, RZ, RZ, R10 ;  /* 0x000000ffff047224 */ /* 0x000fc800078e000a */
[----:B------:R-:W-:-:S04]  /*1520*/  FADD R4, R4, R5 ;  /* 0x0000000504047221 */ /* 0x000fc80000000000 */
[----:B------:R-:W-:-:S07]  /*1530*/  IMAD.MOV.U32 R5, RZ, RZ, R4 ;  /* 0x000000ffff057224 */ /* 0x000fce00078e0004 */
[----:B------:R-:W-:Y:S05]  /*1540*/  WARPSYNC.COLLECTIVE R11, `(.L_x_15) ;  /* 0x000000000b087348 */ /* 0x000fea0003c00000 */
[----:B------:R0:W1:Y:S02]  /*1550*/  SHFL.BFLY P0, R10, R5, R16, R18 ;  /* 0x0c000010050a7389 */ /* 0x0000640000000012 */
[----:B01----:R-:W-:Y:S05]  /*1560*/  ENDCOLLECTIVE ;  /* 0x000000000000791b */ /* 0x003fea0003800000 */
.L_x_15:
[----:B------:R-:W-:Y:S01]  /*1570*/  MOV R16, 0x4 ;  /* 0x0000000400107802 */ /* 0x000fe20000000f00 */
[----:B------:R-:W-:-:S04]  /*1580*/  IMAD.MOV.U32 R7, RZ, RZ, R10 ;  /* 0x000000ffff077224 */ /* 0x000fc800078e000a */
[----:B------:R-:W-:-:S04]  /*1590*/  FADD R7, R4, R7 ;  /* 0x0000000704077221 */ /* 0x000fc80000000000 */
[----:B------:R-:W-:-:S07]  /*15a0*/  IMAD.MOV.U32 R5, RZ, RZ, R7 ;  /* 0x000000ffff057224 */ /* 0x000fce00078e0007 */
[----:B------:R-:W-:Y:S05]  /*15b0*/  WARPSYNC.COLLECTIVE R11, `(.L_x_16) ;  /* 0x000000000b087348 */ /* 0x000fea0003c00000 */
[----:B------:R0:W1:Y:S02]  /*15c0*/  SHFL.BFLY P0, R10, R5, R16, R18 ;  /* 0x0c000010050a7389 */ /* 0x0000640000000012 */
[----:B01----:R-:W-:Y:S05]  /*15d0*/  ENDCOLLECTIVE ;  /* 0x000000000000791b */ /* 0x003fea0003800000 */
.L_x_16:
[----:B------:R-:W-:Y:S02]  /*15e0*/  HFMA2 R16, -RZ, RZ, 0, 1.1920928955078125e-07 ;  /* 0x00000002ff107431 */ /* 0x000fe400000001ff */
[----:B------:R-:W-:-:S04]  /*15f0*/  IMAD.MOV.U32 R8, RZ, RZ, R10 ;  /* 0x000000ffff087224 */ /* 0x000fc800078e000a */
[----:B------:R-:W-:-:S04]  /*1600*/  FADD R8, R7, R8 ;  /* 0x0000000807087221 */ /* 0x000fc80000000000 */
[----:B------:R-:W-:-:S07]  /*1610*/  IMAD.MOV.U32 R5, RZ, RZ, R8 ;  /* 0x000000ffff057224 */ /* 0x000fce00078e0008 */
[----:B------:R-:W-:Y:S05]  /*1620*/  WARPSYNC.COLLECTIVE R11, `(.L_x_17) ;  /* 0x000000000b087348 */ /* 0x000fea0003c00000 */
[----:B------:R0:W1:Y:S02]  /*1630*/  SHFL.BFLY P0, R10, R5, R16, R18 ;  /* 0x0c000010050a7389 */ /* 0x0000640000000012 */
[----:B01----:R-:W-:Y:S05]  /*1640*/  ENDCOLLECTIVE ;  /* 0x000000000000791b */ /* 0x003fea0003800000 */
.L_x_17:
[----:B------:R-:W-:Y:S01]  /*1650*/  MOV R16, 0x1 ;  /* 0x0000000100107802 */ /* 0x000fe20000000f00 */
[----:B------:R-:W-:-:S04]  /*1660*/  IMAD.MOV.U32 R9, RZ, RZ, R10 ;  /* 0x000000ffff097224 */ /* 0x000fc800078e000a */
[----:B------:R-:W-:-:S04]  /*1670*/  FADD R9, R8, R9 ;  /* 0x0000000908097221 */ /* 0x000fc80000000000 */
[----:B------:R-:W-:-:S07]  /*1680*/  IMAD.MOV.U32 R5, RZ, RZ, R9 ;  /* 0x000000ffff057224 */ /* 0x000fce00078e0009 */
[----:B------:R-:W-:Y:S05]  /*1690*/  WARPSYNC.COLLECTIVE R11, `(.L_x_18) ;  /* 0x000000000b087348 */ /* 0x000fea0003c00000 */
[----:B------:R0:W1:Y:S02]  /*16a0*/  SHFL.BFLY P0, R10, R5, R16, R18 ;  /* 0x0c000010050a7389 */ /* 0x0000640000000012 */
[----:B01----:R-:W-:Y:S05]  /*16b0*/  ENDCOLLECTIVE ;  /* 0x000000000000791b */ /* 0x003fea0003800000 */
.L_x_18:
[----:B------:R-:W-:Y:S05]  /*16c0*/  BRA `(.L_x_19) ;  /* 0xfffffff000887947 */ /* 0x000fea000383ffff */
        .weak           $__internal_0_$__cuda_sm3x_div_rn_noftz_f32_slowpath
        .type           $__internal_0_$__cuda_sm3x_div_rn_noftz_f32_slowpath,@function
        .size           $__internal_0_$__cuda_sm3x_div_rn_noftz_f32_slowpath,(.L_x_192 - $__internal_0_$__cuda_sm3x_div_rn_noftz_f32_slowpath)
$__internal_0_$__cuda_sm3x_div_rn_noftz_f32_slowpath:
[--C-:B------:R-:W-:Y:S01]  /*16d0*/  SHF.R.U32.HI R8, RZ, 0x17, R5.reuse ;  /* 0x00000017ff087819 */ /* 0x100fe20000011605 */
[----:B------:R-:W-:Y:S01]  /*16e0*/  BSSY.RECONVERGENT B1, `(.L_x_20) ;  /* 0x0000064000017945 */ /* 0x000fe20003800200 */
[----:B------:R-:W-:Y:S01]  /*16f0*/  SHF.R.U32.HI R7, RZ, 0x17, R4 ;  /* 0x00000017ff077819 */ /* 0x000fe20000011604 */
[----:B------:R-:W-:Y:S01]  /*1700*/  IMAD.MOV.U32 R10, RZ, RZ, R5 ;  /* 0x000000ffff0a7224 */ /* 0x000fe200078e0005 */
[----:B------:R-:W-:Y:S02]  /*1710*/  LOP3.LUT R8, R8, 0xff, RZ, 0xc0, !PT ;  /* 0x000000ff08087812 */ /* 0x000fe400078ec0ff */
[----:B------:R-:W-:Y:S02]  /*1720*/  LOP3.LUT R16, R7, 0xff, RZ, 0xc0, !PT ;  /* 0x000000ff07107812 */ /* 0x000fe400078ec0ff */
[----:B------:R-:W-:Y:S01]  /*1730*/  MOV R9, R4 ;  /* 0x0000000400097202 */ /* 0x000fe20000000f00 */
[----:B------:R-:W-:Y:S02]  /*1740*/  VIADD R11, R8, 0xffffffff ;  /* 0xffffffff080b7836 */ /* 0x000fe40000000000 */
[----:B------:R-:W-:-:S03]  /*1750*/  VIADD R17, R16, 0xffffffff ;  /* 0xffffffff10117836 */ /* 0x000fc60000000000 */
[----:B------:R-:W-:-:S04]  /*1760*/  ISETP.GT.U32.AND P0, PT, R11, 0xfd, PT ;  /* 0x000000fd0b00780c */ /* 0x000fc80003f04070 */
[----:B------:R-:W-:-:S13]  /*1770*/  ISETP.GT.U32.OR P0, PT, R17, 0xfd, P0 ;  /* 0x000000fd1100780c */ /* 0x000fda0000704470 */
[----:B------:R-:W-:Y:S01]  /*1780*/  @!P0 IMAD.MOV.U32 R7, RZ, RZ, RZ ;  /* 0x000000ffff078224 */ /* 0x000fe200078e00ff */
[----:B------:R-:W-:Y:S06]  /*1790*/  @!P0 BRA `(.L_x_21) ;  /* 0x00000000005c8947 */ /* 0x000fec0003800000 */
[----:B------:R-:W-:Y:S02]  /*17a0*/  FSETP.GTU.FTZ.AND P0, PT, |R4|, +INF , PT ;  /* 0x7f8000000400780b */ /* 0x000fe40003f1c200 */
[----:B------:R-:W-:-:S04]  /*17b0*/  FSETP.GTU.FTZ.AND P1, PT, |R5|, +INF , PT ;  /* 0x7f8000000500780b */ /* 0x000fc80003f3c200 */
[----:B------:R-:W-:-:S13]  /*17c0*/  PLOP3.LUT P0, PT, P0, P1, PT, 0xf8, 0x8f ;  /* 0x00000000008f781c */ /* 0x000fda0000703f70 */
[----:B------:R-:W-:Y:S05]  /*17d0*/  @P0 BRA `(.L_x_22) ;  /* 0x00000004004c0947 */ /* 0x000fea0003800000 */
[----:B------:R-:W-:-:S13]  /*17e0*/  LOP3.LUT P0, RZ, R10, 0x7fffffff, R9, 0xc8, !PT ;  /* 0x7fffffff0aff7812 */ /* 0x000fda000780c809 */
[----:B------:R-:W-:Y:S05]  /*17f0*/  @!P0 BRA `(.L_x_23) ;  /* 0x00000004003c8947 */ /* 0x000fea0003800000 */
[C---:B------:R-:W-:Y:S02]  /*1800*/  FSETP.NEU.FTZ.AND P2, PT, |R4|.reuse, +INF , PT ;  /* 0x7f8000000400780b */ /* 0x040fe40003f5d200 */
[----:B------:R-:W-:Y:S02]  /*1810*/  FSETP.NEU.FTZ.AND P1, PT, |R5|, +INF , PT ;  /* 0x7f8000000500780b */ /* 0x000fe40003f3d200 */
[----:B------:R-:W-:-:S11]  /*1820*/  FSETP.NEU.FTZ.AND P0, PT, |R4|, +INF , PT ;  /* 0x7f8000000400780b */ /* 0x000fd60003f1d200 */
[----:B------:R-:W-:Y:S05]  /*1830*/  @!P1 BRA !P2, `(.L_x_23) ;  /* 0x00000004002c9947 */ /* 0x000fea0005000000 */
[----:B------:R-:W-:-:S04]  /*1840*/  LOP3.LUT P2, RZ, R9, 0x7fffffff, RZ, 0xc0, !PT ;  /* 0x7fffffff09ff7812 */ /* 0x000fc8000784c0ff */
[----:B------:R-:W-:-:S13]  /*1850*/  PLOP3.LUT P1, PT, P1, P2, PT, 0x2f, 0xf2 ;  /* 0x0000000000f2781c */ /* 0x000fda0000f24577 */
[----:B------:R-:W-:Y:S05]  /*1860*/  @P1 BRA `(.L_x_24) ;  /* 0x0000000400181947 */ /* 0x000fea0003800000 */
[----:B------:R-:W-:-:S04]  /*1870*/  LOP3.LUT P1, RZ, R10, 0x7fffffff, RZ, 0xc0, !PT ;  /* 0x7fffffff0aff7812 */ /* 0x000fc8000782c0ff */
[----:B------:R-:W-:-:S13]  /*1880*/  PLOP3.LUT P0, PT, P0, P1, PT, 0x2f, 0xf2 ;  /* 0x0000000000f2781c */ /* 0x000fda0000702577 */
[----:B------:R-:W-:Y:S05]  /*1890*/  @P0 BRA `(.L_x_25) ;  /* 0x0000000400000947 */ /* 0x000fea0003800000 */
[----:B------:R-:W-:Y:S02]  /*18a0*/  ISETP.GE.AND P0, PT, R17, RZ, PT ;  /* 0x000000ff1100720c */ /* 0x000fe40003f06270 */
[----:B------:R-:W-:-:S11]  /*18b0*/  ISETP.GE.AND P1, PT, R11, RZ, PT ;  /* 0x000000ff0b00720c */ /* 0x000fd60003f26270 */
[----:B------:R-:W-:Y:S01]  /*18c0*/  @P0 MOV R7, RZ ;  /* 0x000000ff00070202 */ /* 0x000fe20000000f00 */
[----:B------:R-:W-:Y:S02]  /*18d0*/  @!P0 IMAD.MOV.U32 R7, RZ, RZ, -0x40 ;  /* 0xffffffc0ff078424 */ /* 0x000fe400078e00ff */
[----:B------:R-:W-:Y:S01]  /*18e0*/  @!P0 FFMA R9, R4, 1.84467440737095516160e+19, RZ ;  /* 0x5f80000004098823 */ /* 0x000fe200000000ff */
[----:B------:R-:W-:Y:S01]  /*18f0*/  @!P1 FFMA R10, R5, 1.84467440737095516160e+19, RZ ;  /* 0x5f800000050a9823 */ /* 0x000fe200000000ff */
[----:B------:R-:W-:-:S07]  /*1900*/  @!P1 VIADD R7, R7, 0x40 ;  /* 0x0000004007079836 */ /* 0x000fce0000000000 */
.L_x_21:
[----:B------:R-:W-:Y:S01]  /*1910*/  LEA R5, R8, 0xc0800000, 0x17 ;  /* 0xc080000008057811 */ /* 0x000fe200078eb8ff */
[----:B------:R-:W-:Y:S03]  /*1920*/  BSSY.RECONVERGENT B2, `(.L_x_26) ;  /* 0x0000036000027945 */ /* 0x000fe60003800200 */
[----:B------:R-:W-:Y:S01]  /*1930*/  IADD3 R10, PT, PT, -R5, R10, RZ ;  /* 0x0000000a050a7210 */ /* 0x000fe20007ffe1ff */
[----:B------:R-:W-:-:S03]  /*1940*/  VIADD R5, R16, 0xffffff81 ;  /* 0xffffff8110057836 */ /* 0x000fc60000000000 */
[----:B------:R-:W0:Y:S01]  /*1950*/  MUFU.RCP R11, R10 ;  /* 0x0000000a000b7308 */ /* 0x000e220000001000 */
[----:B------:R-:W-:Y:S01]  /*1960*/  FADD.FTZ R17, -R10, -RZ ;  /* 0x800000ff0a117221 */ /* 0x000fe20000010100 */
[C---:B------:R-:W-:Y:S01]  /*1970*/  IMAD R4, R5.reuse, -0x800000, R9 ;  /* 0xff80000005047824 */ /* 0x040fe200078e0209 */
[----:B------:R-:W-:-:S05]  /*1980*/  IADD3 R8, PT, PT, R5, 0x7f, -R8 ;  /* 0x0000007f05087810 */ /* 0x000fca0007ffe808 */
[----:B------:R-:W-:Y:S02]  /*1990*/  IMAD.IADD R8, R8, 0x1, R7 ;  /* 0x0000000108087824 */ /* 0x000fe400078e0207 */
[----:B0-----:R-:W-:-:S04]  /*19a0*/  FFMA R16, R11, R17, 1 ;  /* 0x3f8000000b107423 */ /* 0x001fc80000000011 */
[----:B------:R-:W-:-:S04]  /*19b0*/  FFMA R18, R11, R16, R11 ;  /* 0x000000100b127223 */ /* 0x000fc8000000000b */
[----:B------:R-:W-:-:S04]  /*19c0*/  FFMA R9, R4, R18, RZ ;  /* 0x0000001204097223 */ /* 0x000fc800000000ff */
[----:B------:R-:W-:-:S04]  /*19d0*/  FFMA R16, R17, R9, R4 ;  /* 0x0000000911107223 */ /* 0x000fc80000000004 */
[----:B------:R-:W-:-:S04]  /*19e0*/  FFMA R9, R18, R16, R9 ;  /* 0x0000001012097223 */ /* 0x000fc80000000009 */
[----:B------:R-:W-:-:S04]  /*19f0*/  FFMA R16, R17, R9, R4 ;  /* 0x0000000911107223 */ /* 0x000fc80000000004 */
[----:B------:R-:W-:-:S05]  /*1a00*/  FFMA R4, R18, R16, R9 ;  /* 0x0000001012047223 */ /* 0x000fca0000000009 */
[----:B------:R-:W-:-:S04]  /*1a10*/  SHF.R.U32.HI R5, RZ, 0x17, R4 ;  /* 0x00000017ff057819 */ /* 0x000fc80000011604 */
[----:B------:R-:W-:-:S04]  /*1a20*/  LOP3.LUT R5, R5, 0xff, RZ, 0xc0, !PT ;  /* 0x000000ff05057812 */ /* 0x000fc800078ec0ff */
[----:B------:R-:W-:-:S05]  /*1a30*/  IADD3 R11, PT, PT, R5, R8, RZ ;  /* 0x00000008050b7210 */ /* 0x000fca0007ffe0ff */
[----:B------:R-:W-:-:S05]  /*1a40*/  VIADD R5, R11, 0xffffffff ;  /* 0xffffffff0b057836 */ /* 0x000fca0000000000 */
[----:B------:R-:W-:-:S13]  /*1a50*/  ISETP.GE.U32.AND P0, PT, R5, 0xfe, PT ;  /* 0x000000fe0500780c */ /* 0x000fda0003f06070 */
[----:B------:R-:W-:Y:S05]  /*1a60*/  @!P0 BRA `(.L_x_27) ;  /* 0x0000000000808947 */ /* 0x000fea0003800000 */
[----:B------:R-:W-:-:S13]  /*1a70*/  ISETP.GT.AND P0, PT, R11, 0xfe, PT ;  /* 0x000000fe0b00780c */ /* 0x000fda0003f04270 */
[----:B------:R-:W-:Y:S05]  /*1a80*/  @P0 BRA `(.L_x_28) ;  /* 0x00000000006c0947 */ /* 0x000fea0003800000 */
[----:B------:R-:W-:-:S13]  /*1a90*/  ISETP.GE.AND P0, PT, R11, 0x1, PT ;  /* 0x000000010b00780c */ /* 0x000fda0003f06270 */
[----:B------:R-:W-:Y:S05]  /*1aa0*/  @P0 BRA `(.L_x_29) ;  /* 0x0000000000740947 */ /* 0x000fea0003800000 */
[----:B------:R-:W-:Y:S02]  /*1ab0*/  ISETP.GE.AND P0, PT, R11, -0x18, PT ;  /* 0xffffffe80b00780c */ /* 0x000fe40003f06270 */
[----:B------:R-:W-:-:S11]  /*1ac0*/  LOP3.LUT R4, R4, 0x80000000, RZ, 0xc0, !PT ;  /* 0x8000000004047812 */ /* 0x000fd600078ec0ff */
[----:B------:R-:W-:Y:S05]  /*1ad0*/  @!P0 BRA `(.L_x_29) ;  /* 0x0000000000688947 */ /* 0x000fea0003800000 */
[CCC-:B------:R-:W-:Y:S01]  /*1ae0*/  FFMA.RZ R5, R18.reuse, R16.reuse, R9.reuse ;  /* 0x0000001012057223 */ /* 0x1c0fe2000000c009 */
[C---:B------:R-:W-:Y:S02]  /*1af0*/  VIADD R10, R11.reuse, 0x20 ;  /* 0x000000200b0a7836 */ /* 0x040fe40000000000 */
[CCC-:B------:R-:W-:Y:S01]  /*1b00*/  FFMA.RM R8, R18.reuse, R16.reuse, R9.reuse ;  /* 0x0000001012087223 */ /* 0x1c0fe20000004009 */
[----:B------:R-:W-:Y:S02]  /*1b10*/  ISETP.NE.AND P2, PT, R11, RZ, PT ;  /* 0x000000ff0b00720c */ /* 0x000fe40003f45270 */
[----:B------:R-:W-:Y:S01]  /*1b20*/  LOP3.LUT R7, R5, 0x7fffff, RZ, 0xc0, !PT ;  /* 0x007fffff05077812 */ /* 0x000fe200078ec0ff */
[----:B------:R-:W-:Y:S01]  /*1b30*/  FFMA.RP R5, R18, R16, R9 ;  /* 0x0000001012057223 */ /* 0x000fe20000008009 */
[----:B------:R-:W-:Y:S02]  /*1b40*/  ISETP.NE.AND P1, PT, R11, RZ, PT ;  /* 0x000000ff0b00720c */ /* 0x000fe40003f25270 */
[----:B------:R-:W-:-:S02]  /*1b50*/  LOP3.LUT R7, R7, 0x800000, RZ, 0xfc, !PT ;  /* 0x0080000007077812 */ /* 0x000fc400078efcff */
[----:B------:R-:W-:Y:S02]  /*1b60*/  IADD3 R9, PT, PT, -R11, RZ, RZ ;  /* 0x000000ff0b097210 */ /* 0x000fe40007ffe1ff */
[----:B------:R-:W-:Y:S02]  /*1b70*/  SHF.L.U32 R10, R7, R10, RZ ;  /* 0x0000000a070a7219 */ /* 0x000fe400000006ff */
[----:B------:R-:W-:Y:S02]  /*1b80*/  FSETP.NEU.FTZ.AND P0, PT, R5, R8, PT ;  /* 0x000000080500720b */ /* 0x000fe40003f1d000 */
[----:B------:R-:W-:Y:S02]  /*1b90*/  SEL R8, R9, RZ, P2 ;  /* 0x000000ff09087207 */ /* 0x000fe40001000000 */
[----:B------:R-:W-:Y:S02]  /*1ba0*/  ISETP.NE.AND P1, PT, R10, RZ, P1 ;  /* 0x000000ff0a00720c */ /* 0x000fe40000f25270 */
[----:B------:R-:W-:-:S02]  /*1bb0*/  SHF.R.U32.HI R8, RZ, R8, R7 ;  /* 0x00000008ff087219 */ /* 0x000fc40000011607 */
[----:B------:R-:W-:Y:S02]  /*1bc0*/  PLOP3.LUT P0, PT, P0, P1, PT, 0xf8, 0x8f ;  /* 0x00000000008f781c */ /* 0x000fe40000703f70 */
[----:B------:R-:W-:Y:S02]  /*1bd0*/  SHF.R.U32.HI R10, RZ, 0x1, R8 ;  /* 0x00000001ff0a7819 */ /* 0x000fe40000011608 */
[----:B------:R-:W-:-:S04]  /*1be0*/  SEL R5, RZ, 0x1, !P0 ;  /* 0x00000001ff057807 */ /* 0x000fc80004000000 */
[----:B------:R-:W-:-:S04]  /*1bf0*/  LOP3.LUT R5, R5, 0x1, R10, 0xf8, !PT ;  /* 0x0000000105057812 */ /* 0x000fc800078ef80a */
[----:B------:R-:W-:-:S05]  /*1c00*/  LOP3.LUT R5, R5, R8, RZ, 0xc0, !PT ;  /* 0x0000000805057212 */ /* 0x000fca00078ec0ff */
[----:B------:R-:W-:-:S05]  /*1c10*/  IMAD.IADD R5, R10, 0x1, R5 ;  /* 0x000000010a057824 */ /* 0x000fca00078e0205 */
[----:B------:R-:W-:Y:S01]  /*1c20*/  LOP3.LUT R4, R5, R4, RZ, 0xfc, !PT ;  /* 0x0000000405047212 */ /* 0x000fe200078efcff */
[----:B------:R-:W-:Y:S06]  /*1c30*/  BRA `(.L_x_29) ;  /* 0x0000000000107947 */ /* 0x000fec0003800000 */
.L_x_28:
[----:B------:R-:W-:-:S04]  /*1c40*/  LOP3.LUT R4, R4, 0x80000000, RZ, 0xc0, !PT ;  /* 0x8000000004047812 */ /* 0x000fc800078ec0ff */
[----:B------:R-:W-:Y:S01]  /*1c50*/  LOP3.LUT R4, R4, 0x7f800000, RZ, 0xfc, !PT ;  /* 0x7f80000004047812 */ /* 0x000fe200078efcff */
[----:B------:R-:W-:Y:S06]  /*1c60*/  BRA `(.L_x_29) ;  /* 0x0000000000047947 */ /* 0x000fec0003800000 */
.L_x_27:
[----:B------:R-:W-:-:S07]  /*1c70*/  IMAD R4, R8, 0x800000, R4 ;  /* 0x0080000008047824 */ /* 0x000fce00078e0204 */
.L_x_29:
[----:B------:R-:W-:Y:S05]  /*1c80*/  BSYNC.RECONVERGENT B2 ;  /* 0x0000000000027941 */ /* 0x000fea0003800200 */
.L_x_26:
[----:B------:R-:W-:Y:S05]  /*1c90*/  BRA `(.L_x_30) ;  /* 0x0000000000207947 */ /* 0x000fea0003800000 */
.L_x_25:
[----:B------:R-:W-:-:S04]  /*1ca0*/  LOP3.LUT R4, R10, 0x80000000, R9, 0x48, !PT ;  /* 0x800000000a047812 */ /* 0x000fc800078e4809 */
[----:B------:R-:W-:Y:S01]  /*1cb0*/  LOP3.LUT R4, R4, 0x7f800000, RZ, 0xfc, !PT ;  /* 0x7f80000004047812 */ /* 0x000fe200078efcff */
[----:B------:R-:W-:Y:S06]  /*1cc0*/  BRA `(.L_x_30) ;  /* 0x0000000000147947 */ /* 0x000fec0003800000 */
.L_x_24:
[----:B------:R-:W-:Y:S01]  /*1cd0*/  LOP3.LUT R4, R10, 0x80000000, R9, 0x48, !PT ;  /* 0x800000000a047812 */ /* 0x000fe200078e4809 */
[----:B------:R-:W-:Y:S06]  /*1ce0*/  BRA `(.L_x_30) ;  /* 0x00000000000c7947 */ /* 0x000fec0003800000 */
.L_x_23:
[----:B------:R-:W0:Y:S01]  /*1cf0*/  MUFU.RSQ R4, -QNAN ;  /* 0xffc0000000047908 */ /* 0x000e220000001400 */
[----:B------:R-:W-:Y:S05]  /*1d00*/  BRA `(.L_x_30) ;  /* 0x0000000000047947 */ /* 0x000fea0003800000 */
.L_x_22:
[----:B------:R-:W-:-:S07]  /*1d10*/  FADD.FTZ R4, R4, R5 ;  /* 0x0000000504047221 */ /* 0x000fce0000010000 */
.L_x_30:
[----:B------:R-:W-:Y:S05]  /*1d20*/  BSYNC.RECONVERGENT B1 ;  /* 0x0000000000017941 */ /* 0x000fea0003800200 */
.L_x_20:
[----:B------:R-:W-:-:S04]  /*1d30*/  HFMA2 R7, -RZ, RZ, 0, 0 ;  /* 0x00000000ff077431 */ /* 0x000fc800000001ff */
[----:B0-----:R-:W-:Y:S05]  /*1d40*/  RET.REL.NODEC R6 `(_Z23rmsnorm_residual_kernelIffEvPT_S1_PKS0_S3_S3_if) ;  /* 0xffffffe006ac7950 */ /* 0x001fea0003c3ffff */
.L_x_31:
[----:B------:R-:W-:-:S00]  /*1d50*/  BRA `(.L_x_31) ;  /* 0xfffffffc00fc7947 */ /* 0x000fc0000383ffff */
[----:B------:R-:W-:-:S00]  /*1d60*/  NOP ;  /* 0x0000000000007918 */ /* 0x000fc00000000000 */
        /* <DEDUP_REMOVED lines=9> */
.L_x_192:


//--------------------- .text._Z23rmsnorm_residual_kernelI13__nv_bfloat16fEvPT_S2_PKS1_S4_S4_if --------------------------
	.section	.text._Z23rmsnorm_residual_kernelI13__nv_bfloat16fEvPT_S2_PKS1_S4_S4_if,"ax",@progbits
	.align	128
        .global         _Z23rmsnorm_residual_kernelI13__nv_bfloat16fEvPT_S2_PKS1_S4_S4_if
        .type           _Z23rmsnorm_residual_kernelI13__nv_bfloat16fEvPT_S2_PKS1_S4_S4_if,@function
        .size           _Z23rmsnorm_residual_kernelI13__nv_bfloat16fEvPT_S2_PKS1_S4_S4_if,(.L_x_193 - _Z23rmsnorm_residual_kernelI13__nv_bfloat16fEvPT_S2_PKS1_S4_S4_if)
        .other          _Z23rmsnorm_residual_kernelI13__nv_bfloat16fEvPT_S2_PKS1_S4_S4_if,@"STO_CUDA_ENTRY STV_DEFAULT"
_Z23rmsnorm_residual_kernelI13__nv_bfloat16fEvPT_S2_PKS1_S4_S4_if:
.text._Z23rmsnorm_residual_kernelI13__nv_bfloat16fEvPT_S2_PKS1_S4_S4_if:
        /* <DEDUP_REMOVED lines=22> */
[----:B------:R-:W-:Y:S01]  /*0160*/  VIMNMX.U32 R9, PT, PT, R4, R19, !PT ;  /* 0x0000001304097248 */ /* 0x000fe20007fe0000 */
[----:B0-----:R-:W0:Y:S02]  /*0170*/  MUFU.RCP R14, R14 ;  /* 0x0000000e000e7308 */ /* 0x001e240000001000 */
[----:B0-----:R-:W-:-:S06]  /*0180*/  VIADD R6, R14, 0xffffffe ;  /* 0x0ffffffe0e067836 */ /* 0x001fcc0000000000 */
[----:B------:R0:W1:Y:S02]  /*0190*/  F2I.FTZ.U32.TRUNC.NTZ R7, R6 ;  /* 0x0000000600077305 */ /* 0x000064000021f000 */
[----:B0-----:R-:W-:Y:S02]  /*01a0*/  IMAD.MOV.U32 R6, RZ, RZ, RZ ;  /* 0x000000ffff067224 */ /* 0x001fe400078e00ff */
[----:B-1----:R-:W-:-:S04]  /*01b0*/  IMAD.MOV R8, RZ, RZ, -R7 ;  /* 0x000000ffff087224 */ /* 0x002fc800078e0a07 */
[----:B------:R-:W-:Y:S01]  /*01c0*/  IMAD R15, R8, R3, RZ ;  /* 0x00000003080f7224 */ /* 0x000fe200078e02ff */
[----:B------:R-:W-:-:S03]  /*01d0*/  SEL R8, RZ, 0x1, P0 ;  /* 0x00000001ff087807 */ /* 0x000fc60000000000 */
[----:B------:R-:W-:Y:S01]  /*01e0*/  IMAD.HI.U32 R7, R7, R15, R6 ;  /* 0x0000000f07077227 */ /* 0x000fe200078e0006 */
[----:B------:R-:W-:-:S05]  /*01f0*/  IADD3 R4, PT, PT, R9, -R4, -R8 ;  /* 0x8000000409047210 */ /* 0x000fca0007ffe808 */
[----:B------:R-:W-:-:S04]  /*0200*/  IMAD.HI.U32 R7, R7, R4, RZ ;  /* 0x0000000407077227 */ /* 0x000fc800078e00ff */
[----:B------:R-:W-:-:S04]  /*0210*/  IMAD.MOV R6, RZ, RZ, -R7 ;  /* 0x000000ffff067224 */ /* 0x000fc800078e0a07 */
[----:B------:R-:W-:-:S05]  /*0220*/  IMAD R4, R3, R6, R4 ;  /* 0x0000000603047224 */ /* 0x000fca00078e0204 */
[----:B------:R-:W-:-:S13]  /*0230*/  ISETP.GE.U32.AND P0, PT, R4, R3, PT ;  /* 0x000000030400720c */ /* 0x000fda0003f06070 */
[----:B------:R-:W-:Y:S01]  /*0240*/  @P0 IMAD.IADD R4, R4, 0x1, -R3 ;  /* 0x0000000104040824 */ /* 0x000fe200078e0a03 */
[----:B------:R-:W-:-:S04]  /*0250*/  @P0 IADD3 R7, PT, PT, R7, 0x1, RZ ;  /* 0x0000000107070810 */ /* 0x000fc80007ffe0ff */
[----:B------:R-:W-:-:S13]  /*0260*/  ISETP.GE.U32.AND P1, PT, R4, R3, PT ;  /* 0x000000030400720c */ /* 0x000fda0003f26070 */
[----:B------:R-:W-:Y:S01]  /*0270*/  @P1 VIADD R7, R7, 0x1 ;  /* 0x0000000107071836 */ /* 0x000fe20000000000 */
[----:B------:R-:W-:-:S05]  /*0280*/  @!P2 LOP3.LUT R7, RZ, R3, RZ, 0x33, !PT ;  /* 0x00000003ff07a212 */ /* 0x000fca00078e33ff */
[----:B------:R-:W-:Y:S01]  /*0290*/  IMAD.IADD R7, R8, 0x1, R7 ;  /* 0x0000000108077824 */ /* 0x000fe200078e0207 */
[----:B------:R-:W-:-:S04]  /*02a0*/  MOV R8, R0 ;  /* 0x0000000000087202 */ /* 0x000fc80000000f00 */
[C---:B------:R-:W-:Y:S02]  /*02b0*/  LOP3.LUT R4, R7.reuse, 0x3, RZ, 0xc0, !PT ;  /* 0x0000000307047812 */ /* 0x040fe400078ec0ff */
[----:B------:R-:W-:Y:S02]  /*02c0*/  ISETP.GE.U32.AND P0, PT, R7, 0x3, PT ;  /* 0x000000030700780c */ /* 0x000fe40003f06070 */
[----:B------:R-:W-:Y:S01]  /*02d0*/  ISETP.NE.AND P1, PT, R4, 0x3, PT ;  /* 0x000000030400780c */ /* 0x000fe20003f25270 */
[----:B------:R-:W-:-:S12]  /*02e0*/  IMAD.MOV.U32 R4, RZ, RZ, RZ ;  /* 0x000000ffff047224 */ /* 0x000fd800078e00ff */
[----:B------:R-:W-:Y:S05]  /*02f0*/  @!P1 BRA `(.L_x_35) ;  /* 0x00000000005c9947 */ /* 0x000fea0003800000 */
[----:B------:R-:W-:Y:S01]  /*0300*/  VIADD R8, R7, 0x1 ;  /* 0x0000000107087836 */ /* 0x000fe20000000000 */
[C---:B------:R-:W-:Y:S01]  /*0310*/  SHF.L.U64.HI R7, R5.reuse, 0x1, R2 ;  /* 0x0000000105077819 */ /* 0x040fe20000010202 */
[----:B------:R-:W-:Y:S02]  /*0320*/  IMAD.SHL.U32 R6, R5, 0x2, RZ ;  /* 0x0000000205067824 */ /* 0x000fe400078e00ff */
[----:B------:R-:W-:Y:S01]  /*0330*/  IMAD.MOV.U32 R4, RZ, RZ, RZ ;  /* 0x000000ffff047224 */ /* 0x000fe200078e00ff */
[----:B------:R-:W-:Y:S01]  /*0340*/  LOP3.LUT R9, R8, 0x3, RZ, 0xc0, !PT ;  /* 0x0000000308097812 */ /* 0x000fe200078ec0ff */
[----:B------:R-:W-:Y:S01]  /*0350*/  IMAD.WIDE.U32 R6, R0, 0x2, R6 ;  /* 0x0000000200067825 */ /* 0x000fe200078e0006 */
[----:B------:R-:W-:-:S03]  /*0360*/  MOV R8, R0 ;  /* 0x0000000000087202 */ /* 0x000fc60000000f00 */
[----:B------:R-:W-:-:S07]  /*0370*/  IMAD.MOV R9, RZ, RZ, -R9 ;  /* 0x000000ffff097224 */ /* 0x000fce00078e0a09 */
.L_x_36:
[C---:B------:R-:W-:Y:S02]  /*0380*/  IADD3 R16, P2, PT, R6.reuse, UR10, RZ ;  /* 0x0000000a06107c10 */ /* 0x040fe4000ff5e0ff */
[----:B------:R-:W-:Y:S02]  /*0390*/  IADD3 R14, P1, PT, R6, UR8, RZ ;  /* 0x00000008060e7c10 */ /* 0x000fe4000ff3e0ff */
[C---:B------:R-:W-:Y:S02]  /*03a0*/  IADD3.X R17, PT, PT, R7.reuse, UR11, RZ, P2, !PT ;  /* 0x0000000b07117c10 */ /* 0x040fe400097fe4ff */
[----:B------:R-:W-:-:S03]  /*03b0*/  IADD3.X R15, PT, PT, R7, UR9, RZ, P1, !PT ;  /* 0x00000009070f7c10 */ /* 0x000fc60008ffe4ff */
[----:B------:R-:W2:Y:S04]  /*03c0*/  LDG.E.U16.CONSTANT R16, desc[UR6][R16.64] ;  /* 0x0000000610107981 */ /* 0x000ea8000c1e9500 */
[----:B------:R-:W3:Y:S01]  /*03d0*/  LDG.E.U16.CONSTANT R14, desc[UR6][R14.64] ;  /* 0x000000060e0e7981 */ /* 0x000ee2000c1e9500 */
[----:B------:R-:W-:-:S05]  /*03e0*/  VIADD R9, R9, 0x1 ;  /* 0x0000000109097836 */ /* 0x000fca0000000000 */
[----:B------:R-:W-:Y:S01]  /*03f0*/  ISETP.NE.AND P1, PT, R9, RZ, PT ;  /* 0x000000ff0900720c */ /* 0x000fe20003f25270 */
[C---:B------:R-:W-:Y:S02]  /*0400*/  IMAD.IADD R8, R3.reuse, 0x1, R8 ;  /* 0x0000000103087824 */ /* 0x040fe400078e0208 */
[----:B------:R-:W-:Y:S01]  /*0410*/  IMAD.WIDE.U32 R6, R3, 0x2, R6 ;  /* 0x0000000203067825 */ /* 0x000fe200078e0006 */
[----:B--2---:R-:W-:-:S03]  /*0420*/  SHF.L.U32 R21, R16, 0x10, RZ ;  /* 0x0000001010157819 */ /* 0x004fc600000006ff */
[----:B---3--:R-:W-:-:S04]  /*0430*/  IMAD.U32 R18, R14, 0x10000, RZ ;  /* 0x000100000e127824 */ /* 0x008fc800078e00ff */
[----:B------:R-:W-:-:S04]  /*0440*/  FADD R21, R18, R21 ;  /* 0x0000001512157221 */ /* 0x000fc80000000000 */
[----:B------:R-:W-:Y:S01]  /*0450*/  FFMA R4, R21, R21, R4 ;  /* 0x0000001515047223 */ /* 0x000fe20000000004 */
[----:B------:R-:W-:Y:S06]  /*0460*/  @P1 BRA `(.L_x_36) ;  /* 0xfffffffc00c41947 */ /* 0x000fec000383ffff */
.L_x_35:
[----:B------:R-:W-:Y:S05]  /*0470*/  BSYNC.RECONVERGENT B1 ;  /* 0x0000000000017941 */ /* 0x000fea0003800200 */
.L_x_34:
[----:B------:R-:W-:Y:S05]  /*0480*/  @!P0 BRA `(.L_x_33) ;  /* 0x0000000000988947 */ /* 0x000fea0003800000 */
.L_x_37:
[----:B------:R-:W-:Y:S02]  /*0490*/  IMAD.IADD R23, R3, 0x1, R8 ;  /* 0x0000000103177824 */ /* 0x000fe400078e0208 */
[----:B------:R-:W-:-:S04]  /*04a0*/  IMAD.WIDE.U32 R14, R8, 0x2, R12 ;  /* 0x00000002080e7825 */ /* 0x000fc800078e000c */
[C---:B------:R-:W-:Y:S01]  /*04b0*/  IMAD.WIDE.U32 R26, R23.reuse, 0x2, R12 ;  /* 0x00000002171a7825 */ /* 0x040fe200078e000c */
[----:B------:R0:W2:Y:S03]  /*04c0*/  LDG.E.U16.CONSTANT R18, desc[UR6][R14.64] ;  /* 0x000000060e127981 */ /* 0x0000a6000c1e9500 */
[C---:B------:R-:W-:Y:S01]  /*04d0*/  IMAD.WIDE.U32 R24, R23.reuse, 0x2, R10 ;  /* 0x0000000217187825 */ /* 0x040fe200078e000a */
[----:B------:R-:W3:Y:S03]  /*04e0*/  LDG.E.U16.CONSTANT R21, desc[UR6][R26.64] ;  /* 0x000000061a157981 */ /* 0x000ee6000c1e9500 */
[----:B------:R-:W-:Y:S01]  /*04f0*/  IMAD.IADD R23, R23, 0x1, R3 ;  /* 0x0000000117177824 */ /* 0x000fe200078e0203 */
[----:B------:R-:W4:Y:S01]  /*0500*/  LDG.E.U16.CONSTANT R22, desc[UR6][R24.64] ;  /* 0x0000000618167981 */ /* 0x000f22000c1e9500 */
[----:B------:R-:W-:-:S04]  /*0510*/  IMAD.WIDE.U32 R16, R8, 0x2, R10 ;  /* 0x0000000208107825 */ /* 0x000fc800078e000a */
[C---:B------:R-:W-:Y:S01]  /*0520*/  IMAD.WIDE.U32 R8, R23.reuse, 0x2, R10 ;  /* 0x0000000217087825 */ /* 0x040fe200078e000a */
[----:B------:R1:W5:Y:S03]  /*0530*/  LDG.E.U16.CONSTANT R20, desc[UR6][R16.64] ;  /* 0x0000000610147981 */ /* 0x000366000c1e9500 */
[C-C-:B------:R-:W-:Y:S01]  /*0540*/  IMAD.WIDE.U32 R6, R23.reuse, 0x2, R12.reuse ;  /* 0x0000000217067825 */ /* 0x140fe200078e000c */
[----:B------:R-:W-:Y:S01]  /*0550*/  IADD3 R23, PT, PT, R23, R3, RZ ;  /* 0x0000000317177210 */ /* 0x000fe20007ffe0ff */
[----:B------:R-:W5:Y:S04]  /*0560*/  LDG.E.U16.CONSTANT R8, desc[UR6][R8.64] ;  /* 0x0000000608087981 */ /* 0x000f68000c1e9500 */
[C---:B0-----:R-:W-:Y:S01]  /*0570*/  IMAD.WIDE.U32 R14, R23.reuse, 0x2, R12 ;  /* 0x00000002170e7825 */ /* 0x041fe200078e000c */
[----:B------:R0:W5:Y:S03]  /*0580*/  LDG.E.U16.CONSTANT R6, desc[UR6][R6.64] ;  /* 0x0000000606067981 */ /* 0x000166000c1e9500 */
[----:B-1----:R-:W-:-:S02]  /*0590*/  IMAD.WIDE.U32 R16, R23, 0x2, R10 ;  /* 0x0000000217107825 */ /* 0x002fc400078e000a */
[----:B------:R-:W5:Y:S04]  /*05a0*/  LDG.E.U16.CONSTANT R14, desc[UR6][R14.64] ;  /* 0x000000060e0e7981 */ /* 0x000f68000c1e9500 */
[----:B------:R-:W5:Y:S01]  /*05b0*/  LDG.E.U16.CONSTANT R16, desc[UR6][R16.64] ;  /* 0x0000000610107981 */ /* 0x000f62000c1e9500 */
[----:B--2---:R-:W-:Y:S02]  /*05c0*/  IMAD.U32 R18, R18, 0x10000, RZ ;  /* 0x0001000012127824 */ /* 0x004fe400078e00ff */
[----:B---3--:R-:W-:Y:S01]  /*05d0*/  IMAD.U32 R21, R21, 0x10000, RZ ;  /* 0x0001000015157824 */ /* 0x008fe200078e00ff */
[----:B----4-:R-:W-:Y:S01]  /*05e0*/  SHF.L.U32 R22, R22, 0x10, RZ ;  /* 0x0000001016167819 */ /* 0x010fe200000006ff */
[----:B-----5:R-:W-:Y:S02]  /*05f0*/  IMAD.U32 R25, R20, 0x10000, RZ ;  /* 0x0001000014197824 */ /* 0x020fe400078e00ff */
[----:B0-----:R-:W-:-:S02]  /*0600*/  IMAD.U32 R7, R8, 0x10000, RZ ;  /* 0x0001000008077824 */ /* 0x001fc400078e00ff */
[----:B------:R-:W-:Y:S02]  /*0610*/  IMAD.IADD R8, R23, 0x1, R3 ;  /* 0x0000000117087824 */ /* 0x000fe400078e0203 */
[----:B------:R-:W-:Y:S01]  /*0620*/  FADD R25, R18, R25 ;  /* 0x0000001912197221 */ /* 0x000fe20000000000 */
[----:B------:R-:W-:Y:S02]  /*0630*/  FADD R21, R21, R22 ;  /* 0x0000001615157221 */ /* 0x000fe40000000000 */
[----:B------:R-:W-:Y:S01]  /*0640*/  ISETP.GE.AND P0, PT, R8, R19, PT ;  /* 0x000000130800720c */ /* 0x000fe20003f06270 */
[----:B------:R-:W-:Y:S01]  /*0650*/  FFMA R4, R25, R25, R4 ;  /* 0x0000001919047223 */ /* 0x000fe20000000004 */
[----:B------:R-:W-:Y:S01]  /*0660*/  IMAD.U32 R6, R6, 0x10000, RZ ;  /* 0x0001000006067824 */ /* 0x000fe200078e00ff */
[----:B------:R-:W-:Y:S02]  /*0670*/  SHF.L.U32 R14, R14, 0x10, RZ ;  /* 0x000000100e0e7819 */ /* 0x000fe400000006ff */
[----:B------:R-:W-:Y:S01]  /*0680*/  FFMA R4, R21, R21, R4 ;  /* 0x0000001515047223 */ /* 0x000fe20000000004 */
[----:B------:R-:W-:Y:S01]  /*0690*/  FADD R7, R6, R7 ;  /* 0x0000000706077221 */ /* 0x000fe20000000000 */
[----:B------:R-:W-:-:S03]  /*06a0*/  IMAD.U32 R9, R16, 0x10000, RZ ;  /* 0x0001000010097824 */ /* 0x000fc600078e00ff */
[----:B------:R-:W-:Y:S01]  /*06b0*/  FFMA R4, R7, R7, R4 ;  /* 0x0000000707047223 */ /* 0x000fe20000000004 */
[----:B------:R-:W-:-:S04]  /*06c0*/  FADD R9, R14, R9 ;  /* 0x000000090e097221 */ /* 0x000fc80000000000 */
[----:B------:R-:W-:Y:S01]  /*06d0*/  FFMA R4, R9, R9, R4 ;  /* 0x0000000909047223 */ /* 0x000fe20000000004 */
[----:B------:R-:W-:Y:S06]  /*06e0*/  @!P0 BRA `(.L_x_37) ;  /* 0xfffffffc00688947 */ /* 0x000fec000383ffff */
.L_x_33:
[----:B------:R-:W-:Y:S05]  /*06f0*/  BSYNC.RECONVERGENT B0 ;  /* 0x0000000000007941 */ /* 0x000fea0003800200 */
.L_x_32:
        /* <DEDUP_REMOVED lines=9> */
[----:B------:R-:W2:Y:S01]  /*0790*/  SHFL.BFLY PT, R6, R7, 0x8, 0x1f ;  /* 0x0d001f0007067f89 */ /* 0x000ea200000e0000 */
[----:B------:R-:W-:Y:S02]  /*07a0*/  @!P0 VIADD R4, R4, 0x10 ;  /* 0x0000001004048836 */ /* 0x000fe40000000000 */
[----:B--2---:R-:W-:-:S05]  /*07b0*/  FADD R6, R7, R6 ;  /* 0x0000000607067221 */ /* 0x004fca0000000000 */
[----:B------:R-:W2:Y:S02]  /*07c0*/  SHFL.BFLY PT, R9, R6, 0x4, 0x1f ;  /* 0x0c801f0006097f89 */ /* 0x000ea400000e0000 */
[----:B--2---:R-:W-:Y:S01]  /*07d0*/  FADD R9, R6, R9 ;  /* 0x0000000906097221 */ /* 0x004fe20000000000 */
[----:B------:R-:W-:-:S04]  /*07e0*/  @!P1 MOV R6, 0x400 ;  /* 0x0000040000069802 */ /* 0x000fc80000000f00 */
[----:B------:R-:W2:Y:S01]  /*07f0*/  SHFL.BFLY PT, R8, R9, 0x2, 0x1f ;  /* 0x0c401f0009087f89 */ /* 0x000ea200000e0000 */
[----:B------:R-:W-:-:S04]  /*0800*/  @!P1 IADD3 R6, PT, PT, R6, 0x10, RZ ;  /* 0x0000001006069810 */ /* 0x000fc80007ffe0ff */
[----:B-1----:R-:W-:-:S05]  /*0810*/  @!P1 LEA R17, R17, R6, 0x18 ;  /* 0x0000000611119211 */ /* 0x002fca00078ec0ff */
[----:B------:R-:W-:Y:S02]  /*0820*/  @!P1 IMAD R6, R0, 0x4, R17 ;  /* 0x0000000400069824 */ /* 0x000fe400078e0211 */
[----:B--2---:R-:W-:Y:S01]  /*0830*/  FADD R8, R9, R8 ;  /* 0x0000000809087221 */ /* 0x004fe20000000000 */
[----:B0-----:R-:W-:Y:S01]  /*0840*/  @!P0 LEA R9, R15, R4, 0x18 ;  /* 0x000000040f098211 */ /* 0x001fe200078ec0ff */
[----:B------:R-:W-:-:S03]  /*0850*/  IMAD.MOV.U32 R4, RZ, RZ, RZ ;  /* 0x000000ffff047224 */ /* 0x000fc600078e00ff */
[----:B------:R-:W0:Y:S01]  /*0860*/  SHFL.BFLY PT, R7, R8, 0x1, 0x1f ;  /* 0x0c201f0008077f89 */ /* 0x000e2200000e0000 */
[----:B------:R-:W-:Y:S01]  /*0870*/  @!P0 LEA.HI R9, R0, R9, RZ, 0x1d ;  /* 0x0000000900098211 */ /* 0x000fe200078fe8ff */
[----:B0-----:R-:W-:-:S05]  /*0880*/  FADD R14, R8, R7 ;  /* 0x00000007080e7221 */ /* 0x001fca0000000000 */
        /* <DEDUP_REMOVED lines=16> */
.L_x_51:
        /* <DEDUP_REMOVED lines=10> */
[----:B0-----:R-:W-:-:S04]  /*0a30*/  FFMA R8, -R7, R6, R4 ;  /* 0x0000000607087223 */ /* 0x001fc80000000104 */
[----:B------:R-:W-:Y:S01]  /*0a40*/  FFMA R6, R9, R8, R6 ;  /* 0x0000000809067223 */ /* 0x000fe20000000006 */
[----:B--2---:R-:W-:Y:S06]  /*0a50*/  @!P0 BRA `(.L_x_41) ;  /* 0x00000000000c8947 */ /* 0x004fec0003800000 */
[----:B------:R-:W-:-:S07]  /*0a60*/  MOV R6, 0xa80 ;  /* 0x00000a8000067802 */ /* 0x000fce0000000f00 */
[----:B------:R-:W-:Y:S05]  /*0a70*/  CALL.REL.NOINC `($__internal_1_$__cuda_sm3x_div_rn_noftz_f32_slowpath) ;  /* 0x0000000c00b87944 */ /* 0x000fea0003c00000 */
[----:B------:R-:W-:-:S07]  /*0a80*/  IMAD.MOV.U32 R6, RZ, RZ, R4 ;  /* 0x000000ffff067224 */ /* 0x000fce00078e0004 */
.L_x_41:
[----:B------:R-:W-:Y:S05]  /*0a90*/  BSYNC.RECONVERGENT B0 ;  /* 0x0000000000007941 */ /* 0x000fea0003800200 */
.L_x_40:
[----:B------:R-:W0:Y:S01]  /*0aa0*/  LDCU UR4, c[0x0][0x3ac] ;  /* 0x00007580ff0477ac */ /* 0x000e220008000800 */
[----:B------:R-:W1:Y:S01]  /*0ab0*/  S2UR UR5, SR_CgaCtaId ;  /* 0x00000000000579c3 */ /* 0x000e620000008800 */
[----:B0-----:R-:W-:Y:S01]  /*0ac0*/  FADD R6, R6, UR4 ;  /* 0x0000000406067e21 */ /* 0x001fe20008000000 */
[----:B------:R-:W-:-:S04]  /*0ad0*/  UMOV UR4, 0x400 ;  /* 0x0000040000047882 */ /* 0x000fc80000000000 */
[----:B------:R-:W-:Y:S01]  /*0ae0*/  FSETP.GEU.AND P0, PT, |R6|, 1.175494350822287508e-38, PT ;  /* 0x008000000600780b */ /* 0x000fe20003f0e200 */
[----:B-1----:R-:W-:-:S12]  /*0af0*/  ULEA UR4, UR5, UR4, 0x18 ;  /* 0x0000000405047291 */ /* 0x002fd8000f8ec0ff */
[----:B------:R-:W-:-:S04]  /*0b00*/  @!P0 FMUL R6, R6, 16777216 ;  /* 0x4b80000006068820 */ /* 0x000fc80000400000 */
[----:B------:R-:W0:Y:S02]  /*0b10*/  MUFU.RSQ R4, R6 ;  /* 0x0000000600047308 */ /* 0x000e240000001400 */
[----:B0-----:R-:W-:-:S05]  /*0b20*/  @!P0 FMUL R4, R4, 4096 ;  /* 0x4580000004048820 */ /* 0x001fca0000400000 */
[----:B------:R2:W-:Y:S02]  /*0b30*/  STS [UR4], R4 ;  /* 0x00000004ff007988 */ /* 0x0005e40008000804 */
.L_x_38:
[----:B------:R-:W3:Y:S01]  /*0b40*/  LDC R7, c[0x0][0x3a8] ;  /* 0x0000ea00ff077b82 */ /* 0x000ee20000000800 */
[----:B------:R-:W-:Y:S07]  /*0b50*/  WARPSYNC.ALL ;  /* 0x0000000000007948 */ /* 0x000fee0003800000 */
[----:B------:R-:W-:Y:S01]  /*0b60*/  BAR.SYNC.DEFER_BLOCKING 0x0 ;  /* 0x0000000000007b1d */ /* 0x000fe20000010000 */
[----:B---3--:R-:W-:-:S13]  /*0b70*/  ISETP.GE.AND P0, PT, R0, R7, PT ;  /* 0x000000070000720c */ /* 0x008fda0003f06270 */
[----:B------:R-:W-:Y:S05]  /*0b80*/  @P0 EXIT ;  /* 0x000000000000094d */ /* 0x000fea0003800000 */
[----:B------:R-:W3:Y:S01]  /*0b90*/  I2F.U32.RP R14, R3 ;  /* 0x00000003000e7306 */ /* 0x000ee20000209000 */
[----:B-12---:R-:W-:Y:S01]  /*0ba0*/  IMAD.IADD R4, R0, 0x1, R3 ;  /* 0x0000000100047824 */ /* 0x006fe200078e0203 */
[----:B------:R-:W-:Y:S01]  /*0bb0*/  ISETP.NE.U32.AND P2, PT, R3, RZ, PT ;  /* 0x000000ff0300720c */ /* 0x000fe20003f45070 */
[----:B------:R-:W1:Y:S01]  /*0bc0*/  S2UR UR5, SR_CgaCtaId ;  /* 0x00000000000579c3 */ /* 0x000e620000008800 */
[----:B------:R-:W-:Y:S01]  /*0bd0*/  UMOV UR4, 0x400 ;  /* 0x0000040000047882 */ /* 0x000fe20000000000 */
[----:B------:R-:W-:Y:S01]  /*0be0*/  BSSY.RECONVERGENT B0, `(.L_x_42) ;  /* 0x0000043000007945 */ /* 0x000fe20003800200 */
[CC--:B------:R-:W-:Y:S02]  /*0bf0*/  ISETP.GE.U32.AND P0, PT, R4.reuse, R7.reuse, PT ;  /* 0x000000070400720c */ /* 0x0c0fe40003f06070 */
[----:B------:R-:W-:Y:S01]  /*0c00*/  VIMNMX.U32 R15, PT, PT, R4, R7, !PT ;  /* 0x00000007040f7248 */ /* 0x000fe20007fe0000 */
[----:B---3--:R-:W0:Y:S01]  /*0c10*/  MUFU.RCP R14, R14 ;  /* 0x0000000e000e7308 */ /* 0x008e220000001000 */
[----:B-1----:R-:W-:Y:S01]  /*0c20*/  ULEA UR4, UR5, UR4, 0x18 ;  /* 0x0000000405047291 */ /* 0x002fe2000f8ec0ff */
[----:B0-----:R-:W-:-:S06]  /*0c30*/  IADD3 R8, PT, PT, R14, 0xffffffe, RZ ;  /* 0x0ffffffe0e087810 */ /* 0x001fcc0007ffe0ff */
[----:B------:R0:W1:Y:S02]  /*0c40*/  F2I.FTZ.U32.TRUNC.NTZ R9, R8 ;  /* 0x0000000800097305 */ /* 0x000064000021f000 */
[----:B0-----:R-:W-:Y:S02]  /*0c50*/  IMAD.MOV.U32 R8, RZ, RZ, RZ ;  /* 0x000000ffff087224 */ /* 0x001fe400078e00ff */
[----:B-1----:R-:W-:-:S04]  /*0c60*/  IMAD.MOV R6, RZ, RZ, -R9 ;  /* 0x000000ffff067224 */ /* 0x002fc800078e0a09 */
[----:B------:R-:W-:Y:S01]  /*0c70*/  IMAD R17, R6, R3, RZ ;  /* 0x0000000306117224 */ /* 0x000fe200078e02ff */
[----:B------:R-:W-:-:S03]  /*0c80*/  SEL R6, RZ, 0x1, P0 ;  /* 0x00000001ff067807 */ /* 0x000fc60000000000 */
[----:B------:R-:W-:Y:S01]  /*0c90*/  IMAD.HI.U32 R17, R9, R17, R8 ;  /* 0x0000001109117227 */ /* 0x000fe200078e0008 */
[----:B------:R-:W-:-:S05]  /*0ca0*/  IADD3 R4, PT, PT, R15, -R4, -R6 ;  /* 0x800000040f047210 */ /* 0x000fca0007ffe806 */
[----:B------:R-:W-:-:S05]  /*0cb0*/  IMAD.HI.U32 R17, R17, R4, RZ ;  /* 0x0000000411117227 */ /* 0x000fca00078e00ff */
[----:B------:R-:W-:-:S05]  /*0cc0*/  IADD3 R8, PT, PT, -R17, RZ, RZ ;  /* 0x000000ff11087210 */ /* 0x000fca0007ffe1ff */
[----:B------:R-:W-:-:S05]  /*0cd0*/  IMAD R4, R3, R8, R4 ;  /* 0x0000000803047224 */ /* 0x000fca00078e0204 */
[----:B------:R-:W-:-:S13]  /*0ce0*/  ISETP.GE.U32.AND P0, PT, R4, R3, PT ;  /* 0x000000030400720c */ /* 0x000fda0003f06070 */
[----:B------:R-:W-:Y:S02]  /*0cf0*/  @P0 IMAD.IADD R4, R4, 0x1, -R3 ;  /* 0x0000000104040824 */ /* 0x000fe400078e0a03 */
[----:B------:R-:W-:-:S03]  /*0d00*/  @P0 VIADD R17, R17, 0x1 ;  /* 0x0000000111110836 */ /* 0x000fc60000000000 */
[----:B------:R-:W-:-:S13]  /*0d10*/  ISETP.GE.U32.AND P1, PT, R4, R3, PT ;  /* 0x000000030400720c */ /* 0x000fda0003f26070 */
[----:B------:R-:W-:Y:S01]  /*0d20*/  @P1 VIADD R17, R17, 0x1 ;  /* 0x0000000111111836 */ /* 0x000fe20000000000 */
[----:B------:R-:W-:-:S04]  /*0d30*/  @!P2 LOP3.LUT R17, RZ, R3, RZ, 0x33, !PT ;  /* 0x00000003ff11a212 */ /* 0x000fc800078e33ff */
[----:B------:R-:W-:Y:S02]  /*0d40*/  IADD3 R4, PT, PT, R6, R17, RZ ;  /* 0x0000001106047210 */ /* 0x000fe40007ffe0ff */
[----:B------:R-:W0:Y:S01]  /*0d50*/  LDS R6, [UR4] ;  /* 0x00000004ff067984 */ /* 0x000e220008000800 */
[----:B------:R-:W1:Y:S01]  /*0d60*/  LDCU.64 UR4, c[0x0][0x3a0] ;  /* 0x00007400ff0477ac */ /* 0x000e620008000a00 */
[----:B------:R-:W-:-:S04]  /*0d70*/  LOP3.LUT R8, R4, 0x3, RZ, 0xc0, !PT ;  /* 0x0000000304087812 */ /* 0x000fc800078ec0ff */
[----:B------:R-:W-:-:S13]  /*0d80*/  ISETP.NE.AND P0, PT, R8, 0x3, PT ;  /* 0x000000030800780c */ /* 0x000fda0003f05270 */
[----:B-1----:R-:W-:Y:S05]  /*0d90*/  @!P0 BRA `(.L_x_43) ;  /* 0x00000000009c8947 */ /* 0x002fea0003800000 */
[----:B------:R-:W1:Y:S01]  /*0da0*/  LDCU.128 UR8, c[0x0][0x380] ;  /* 0x00007000ff0877ac */ /* 0x000e620008000c00 */
[----:B------:R-:W-:Y:S01]  /*0db0*/  VIADD R14, R4, 0x1 ;  /* 0x00000001040e7836 */ /* 0x000fe20000000000 */
[C---:B------:R-:W-:Y:S01]  /*0dc0*/  SHF.L.U64.HI R27, R5.reuse, 0x1, R2 ;  /* 0x00000001051b7819 */ /* 0x040fe20000010202 */
[----:B------:R-:W-:-:S03]  /*0dd0*/  IMAD.SHL.U32 R9, R5, 0x2, RZ ;  /* 0x0000000205097824 */ /* 0x000fc600078e00ff */
[----:B------:R-:W-:Y:S01]  /*0de0*/  LOP3.LUT R24, R14, 0x3, RZ, 0xc0, !PT ;  /* 0x000000030e187812 */ /* 0x000fe200078ec0ff */
[----:B------:R-:W-:-:S04]  /*0df0*/  IMAD.WIDE.U32 R14, R0, 0x2, RZ ;  /* 0x00000002000e7825 */ /* 0x000fc800078e00ff */
[----:B------:R-:W-:Y:S02]  /*0e00*/  IMAD R0, R24, R3, R0 ;  /* 0x0000000318007224 */ /* 0x000fe400078e0200 */
[----:B------:R-:W-:Y:S01]  /*0e10*/  IMAD.MOV R24, RZ, RZ, -R24 ;  /* 0x000000ffff187224 */ /* 0x000fe200078e0a18 */
[C---:B-1----:R-:W-:Y:S02]  /*0e20*/  IADD3 R8, P0, PT, R9.reuse, UR8, RZ ;  /* 0x0000000809087c10 */ /* 0x042fe4000ff1e0ff */
[----:B------:R-:W-:Y:S02]  /*0e30*/  IADD3 R9, P1, PT, R9, UR10, RZ ;  /* 0x0000000a09097c10 */ /* 0x000fe4000ff3e0ff */
[C---:B------:R-:W-:Y:S02]  /*0e40*/  IADD3.X R25, PT, PT, R27.reuse, UR9, RZ, P0, !PT ;  /* 0x000000091b197c10 */ /* 0x040fe400087fe4ff */
[----:B------:R-:W-:-:S09]  /*0e50*/  IADD3.X R27, PT, PT, R27, UR11, RZ, P1, !PT ;  /* 0x0000000b1b1b7c10 */ /* 0x000fd20008ffe4ff */
.L_x_44:
[-C--:B------:R-:W-:Y:S02]  /*0e60*/  IADD3 R18, P1, PT, R10, R14.reuse, RZ ;  /* 0x0000000e0a127210 */ /* 0x080fe40007f3e0ff */
[----:B------:R-:W-:-:S03]  /*0e70*/  IADD3 R16, P0, PT, R12, R14, RZ ;  /* 0x0000000e0c107210 */ /* 0x000fc60007f1e0ff */
[----:B------:R-:W-:Y:S01]  /*0e80*/  IMAD.X R19, R11, 0x1, R15, P1 ;  /* 0x000000010b137824 */ /* 0x000fe200008e060f */
[----:B------:R-:W-:Y:S02]  /*0e90*/  IADD3.X R17, PT, PT, R13, R15, RZ, P0, !PT ;  /* 0x0000000f0d117210 */ /* 0x000fe400007fe4ff */
[----:B------:R-:W-:Y:S02]  /*0ea0*/  IADD3 R20, P0, PT, R14, UR4, RZ ;  /* 0x000000040e147c10 */ /* 0x000fe4000ff1e0ff */
[----:B------:R-:W2:Y:S04]  /*0eb0*/  LDG.E.U16.CONSTANT R18, desc[UR6][R18.64] ;  /* 0x0000000612127981 */ /* 0x000ea8000c1e9500 */
[----:B------:R-:W3:Y:S01]  /*0ec0*/  LDG.E.U16.CONSTANT R16, desc[UR6][R16.64] ;  /* 0x0000000610107981 */ /* 0x000ee2000c1e9500 */
[----:B------:R-:W-:-:S05]  /*0ed0*/  IADD3.X R21, PT, PT, R15, UR5, RZ, P0, !PT ;  /* 0x000000050f157c10 */ /* 0x000fca00087fe4ff */
[----:B------:R-:W4:Y:S01]  /*0ee0*/  LDG.E.U16.CONSTANT R20, desc[UR6][R20.64] ;  /* 0x0000000614147981 */ /* 0x000f22000c1e9500 */
[----:B------:R-:W-:Y:S01]  /*0ef0*/  VIADD R24, R24, 0x1 ;  /* 0x0000000118187836 */ /* 0x000fe20000000000 */
[----:B--2---:R-:W-:Y:S01]  /*0f00*/  SHF.L.U32 R23, R18, 0x10, RZ ;  /* 0x0000001012177819 */ /* 0x004fe200000006ff */
[----:B---3--:R-:W-:-:S04]  /*0f10*/  IMAD.U32 R22, R16, 0x10000, RZ ;  /* 0x0001000010167824 */ /* 0x008fc800078e00ff */
[----:B------:R-:W-:Y:S01]  /*0f20*/  FADD R23, R22, R23 ;  /* 0x0000001716177221 */ /* 0x000fe20000000000 */
[----:B----4-:R-:W-:-:S03]  /*0f30*/  IMAD.U32 R22, R20, 0x10000, RZ ;  /* 0x0001000014167824 */ /* 0x010fc600078e00ff */
[----:B0-----:R-:W-:Y:S01]  /*0f40*/  FMUL R29, R6, R23 ;  /* 0x00000017061d7220 */ /* 0x001fe20000400000 */
[----:B------:R-:W-:-:S03]  /*0f50*/  IADD3 R16, P1, PT, R14, R8, RZ ;  /* 0x000000080e107210 */ /* 0x000fc60007f3e0ff */
[----:B------:R-:W-:Y:S01]  /*0f60*/  FMUL R29, R22, R29 ;  /* 0x0000001d161d7220 */ /* 0x000fe20000400000 */
[----:B------:R-:W-:Y:S02]  /*0f70*/  IADD3 R22, P0, PT, R14, R9, RZ ;  /* 0x000000090e167210 */ /* 0x000fe40007f1e0ff */
[----:B------:R-:W-:Y:S02]  /*0f80*/  F2FP.BF16.F32.PACK_AB R18, RZ, R23 ;  /* 0x00000017ff12723e */ /* 0x000fe400000010ff */
[----:B------:R-:W-:Y:S01]  /*0f90*/  F2FP.BF16.F32.PACK_AB R29, RZ, R29 ;  /* 0x0000001dff1d723e */ /* 0x000fe200000010ff */
[C---:B------:R-:W-:Y:S01]  /*0fa0*/  IMAD.X R23, R15.reuse, 0x1, R27, P0 ;  /* 0x000000010f177824 */ /* 0x040fe200000e061b */
[----:B------:R-:W-:-:S04]  /*0fb0*/  IADD3.X R17, PT, PT, R15, R25, RZ, P1, !PT ;  /* 0x000000190f117210 */ /* 0x000fc80000ffe4ff */
[----:B------:R1:W-:Y:S04]  /*0fc0*/  STG.E.U16 desc[UR6][R22.64], R18 ;  /* 0x0000001216007986 */ /* 0x0003e8000c101506 */
[----:B------:R1:W-:Y:S01]  /*0fd0*/  STG.E.U16 desc[UR6][R16.64], R29 ;  /* 0x0000001d10007986 */ /* 0x0003e2000c101506 */
[----:B------:R-:W-:Y:S01]  /*0fe0*/  ISETP.NE.AND P0, PT, R24, RZ, PT ;  /* 0x000000ff1800720c */ /* 0x000fe20003f05270 */
[----:B------:R-:W-:-:S12]  /*0ff0*/  IMAD.WIDE.U32 R14, R3, 0x2, R14 ;  /* 0x00000002030e7825 */ /* 0x000fd800078e000e */
[----:B-1----:R-:W-:Y:S05]  /*1000*/  @P0 BRA `(.L_x_44) ;  /* 0xfffffffc00940947 */ /* 0x002fea000383ffff */
.L_x_43:
[----:B------:R-:W-:Y:S05]  /*1010*/  BSYNC.RECONVERGENT B0 ;  /* 0x0000000000007941 */ /* 0x000fea0003800200 */
.L_x_42:
[----:B------:R-:W1:Y:S01]  /*1020*/  LDC.64 R8, c[0x0][0x3a0] ;  /* 0x0000e800ff087b82 */ /* 0x000e620000000a00 */
[----:B------:R-:W-:Y:S01]  /*1030*/  ISETP.GE.U32.AND P0, PT, R4, 0x3, PT ;  /* 0x000000030400780c */ /* 0x000fe20003f06070 */
[----:B------:R-:W2:-:S12]  /*1040*/  LDCU.128 UR8, c[0x0][0x380] ;  /* 0x00007000ff0877ac */ /* 0x000e980008000c00 */
[----:B--2---:R-:W-:Y:S05]  /*1050*/  @!P0 EXIT ;  /* 0x000000000000894d */ /* 0x004fea0003800000 */
.L_x_45:
[----:B------:R-:W-:-:S04]  /*1060*/  IMAD.WIDE.U32 R18, R0, 0x2, R12 ;  /* 0x0000000200127825 */ /* 0x000fc800078e000c */
[C---:B------:R-:W-:Y:S02]  /*1070*/  IMAD.WIDE.U32 R22, R0.reuse, 0x2, R10 ;  /* 0x0000000200167825 */ /* 0x040fe400078e000a */
[----:B------:R-:W2:Y:S04]  /*1080*/  LDG.E.U16.CONSTANT R18, desc[UR6][R18.64] ;  /* 0x0000000612127981 */ /* 0x000ea8000c1e9500 */
[----:B------:R-:W3:Y:S01]  /*1090*/  LDG.E.U16.CONSTANT R22, desc[UR6][R22.64] ;  /* 0x0000000616167981 */ /* 0x000ee2000c1e9500 */
[----:B-1----:R-:W-:-:S05]  /*10a0*/  IMAD.WIDE.U32 R28, R0, 0x2, R8 ;  /* 0x00000002001c7825 */ /* 0x002fca00078e0008 */
[----:B------:R-:W4:Y:S01]  /*10b0*/  LDG.E.U16.CONSTANT R4, desc[UR6][R28.64] ;  /* 0x000000061c047981 */ /* 0x000f22000c1e9500 */
[----:B------:R-:W-:-:S04]  /*10c0*/  IMAD.IADD R21, R3, 0x1, R0 ;  /* 0x0000000103157824 */ /* 0x000fc800078e0200 */
[----:B------:R-:W-:-:S04]  /*10d0*/  IMAD.WIDE.U32 R16, R21, 0x2, R12 ;  /* 0x0000000215107825 */ /* 0x000fc800078e000c */
[C---:B------:R-:W-:Y:S01]  /*10e0*/  IMAD.WIDE.U32 R14, R21.reuse, 0x2, R10 ;  /* 0x00000002150e7825 */ /* 0x040fe200078e000a */
[----:B------:R1:W5:Y:S04]  /*10f0*/  LDG.E.U16.CONSTANT R20, desc[UR6][R16.64] ;  /* 0x0000000610147981 */ /* 0x000368000c1e9500 */
[----:B------:R4:W5:Y:S01]  /*1100*/  LDG.E.U16.CONSTANT R26, desc[UR6][R14.64] ;  /* 0x000000060e1a7981 */ /* 0x000962000c1e9500 */
[----:B------:R-:W-:-:S05]  /*1110*/  IADD3 R27, PT, PT, R21, R3, RZ ;  /* 0x00000003151b7210 */ /* 0x000fca0007ffe0ff */
[----:B-1----:R-:W-:Y:S01]  /*1120*/  IMAD.WIDE.U32 R16, R27, 0x2, R10 ;  /* 0x000000021b107825 */ /* 0x002fe200078e000a */
[----:B--2---:R-:W-:Y:S02]  /*1130*/  SHF.L.U32 R24, R18, 0x10, RZ ;  /* 0x0000001012187819 */ /* 0x004fe400000006ff */
[----:B------:R-:W-:Y:S01]  /*1140*/  IADD3 R18, P0, PT, R5, R0, RZ ;  /* 0x0000000005127210 */ /* 0x000fe20007f1e0ff */
[----:B---3--:R-:W-:-:S04]  /*1150*/  IMAD.U32 R25, R22, 0x10000, RZ ;  /* 0x0001000016197824 */ /* 0x008fc800078e00ff */
[----:B------:R-:W-:Y:S02]  /*1160*/  IMAD.X R23, RZ, RZ, R2, P0 ;  /* 0x000000ffff177224 */ /* 0x000fe400000e0602 */
[----:B------:R-:W-:Y:S01]  /*1170*/  FADD R0, R24, R25 ;  /* 0x0000001918007221 */ /* 0x000fe20000000000 */
[----:B------:R-:W-:-:S04]  /*1180*/  IMAD.WIDE.U32 R24, R21, 0x2, R8 ;  /* 0x0000000215187825 */ /* 0x000fc800078e0008 */
[----:B0-----:R-:W-:Y:S01]  /*1190*/  FMUL R19, R6, R0 ;  /* 0x0000000006137220 */ /* 0x001fe20000400000 */
[----:B----4-:R-:W-:Y:S02]  /*11a0*/  IMAD.U32 R28, R4, 0x10000, RZ ;  /* 0x00010000041c7824 */ /* 0x010fe400078e00ff */
[C---:B------:R-:W-:Y:S01]  /*11b0*/  IMAD.SHL.U32 R22, R18.reuse, 0x2, RZ ;  /* 0x0000000212167824 */ /* 0x040fe200078e00ff */
[----:B------:R-:W-:Y:S01]  /*11c0*/  SHF.L.U64.HI R23, R18, 0x1, R23 ;  /* 0x0000000112177819 */ /* 0x000fe20000010217 */
[----:B------:R-:W-:Y:S01]  /*11d0*/  FMUL R28, R28, R19 ;  /* 0x000000131c1c7220 */ /* 0x000fe20000400000 */
[----:B------:R-:W-:Y:S01]  /*11e0*/  IMAD.WIDE.U32 R18, R27, 0x2, R12 ;  /* 0x000000021b127825 */ /* 0x000fe200078e000c */
[----:B------:R0:W2:Y:S01]  /*11f0*/  LDG.E.U16.CONSTANT R4, desc[UR6][R24.64] ;  /* 0x0000000618047981 */ /* 0x0000a2000c1e9500 */
[----:B------:R-:W-:Y:S02]  /*1200*/  IADD3 R14, P0, PT, R22, UR10, RZ ;  /* 0x0000000a160e7c10 */ /* 0x000fe4000ff1e0ff */
[----:B------:R-:W-:-:S02]  /*1210*/  F2FP.BF16.F32.PACK_AB R28, RZ, R28 ;  /* 0x0000001cff1c723e */ /* 0x000fc400000010ff */
[----:B------:R-:W-:Y:S02]  /*1220*/  IADD3.X R15, PT, PT, R23, UR11, RZ, P0, !PT ;  /* 0x0000000b170f7c10 */ /* 0x000fe400087fe4ff */
[----:B0-----:R-:W-:Y:S01]  /*1230*/  F2FP.BF16.F32.PACK_AB R25, RZ, R0 ;  /* 0x00000000ff19723e */ /* 0x001fe200000010ff */
[----:B-----5:R-:W-:Y:S01]  /*1240*/  IMAD.U32 R20, R20, 0x10000, RZ ;  /* 0x0001000014147824 */ /* 0x020fe200078e00ff */
[----:B------:R0:W3:Y:S01]  /*1250*/  LDG.E.U16.CONSTANT R0, desc[UR6][R18.64] ;  /* 0x0000000612007981 */ /* 0x0000e2000c1e9500 */
[----:B------:R-:W-:Y:S01]  /*1260*/  IADD3 R22, P0, PT, R22, UR8, RZ ;  /* 0x0000000816167c10 */ /* 0x000fe2000ff1e0ff */
[----:B------:R-:W-:Y:S01]  /*1270*/  IMAD.U32 R29, R26, 0x10000, RZ ;  /* 0x000100001a1d7824 */ /* 0x000fe200078e00ff */
[----:B------:R-:W-:Y:S01]  /*1280*/  IADD3 R21, P1, PT, R5, R21, RZ ;  /* 0x0000001505157210 */ /* 0x000fe20007f3e0ff */
[----:B------:R1:W4:Y:S01]  /*1290*/  LDG.E.U16.CONSTANT R24, desc[UR6][R16.64] ;  /* 0x0000000610187981 */ /* 0x000322000c1e9500 */
[----:B0-----:R-:W-:Y:S02]  /*12a0*/  PRMT R19, R25, 0x7610, R19 ;  /* 0x0000761019137816 */ /* 0x001fe40000000013 */
[----:B------:R-:W-:-:S03]  /*12b0*/  IADD3.X R23, PT, PT, R23, UR9, RZ, P0, !PT ;  /* 0x0000000917177c10 */ /* 0x000fc600087fe4ff */
[----:B------:R0:W-:Y:S01]  /*12c0*/  STG.E.U16 desc[UR6][R14.64], R19 ;  /* 0x000000130e007986 */ /* 0x0001e2000c101506 */
[----:B------:R-:W-:Y:S01]  /*12d0*/  IADD3 R25, PT, PT, R27, R3, RZ ;  /* 0x000000031b197210 */ /* 0x000fe20007ffe0ff */
[----:B------:R-:W-:Y:S01]  /*12e0*/  FADD R29, R20, R29 ;  /* 0x0000001d141d7221 */ /* 0x000fe20000000000 */
[----:B------:R-:W-:Y:S01]  /*12f0*/  IMAD.SHL.U32 R26, R21, 0x2, RZ ;  /* 0x00000002151a7824 */ /* 0x000fe200078e00ff */
[----:B0-----:R-:W-:-:S05]  /*1300*/  PRMT R15, R28, 0x7610, R15 ;  /* 0x000076101c0f7816 */ /* 0x001fca000000000f */
[----:B------:R0:W-:Y:S01]  /*1310*/  STG.E.U16 desc[UR6][R22.64], R15 ;  /* 0x0000000f16007986 */ /* 0x0001e2000c101506 */
[----:B------:R-:W-:Y:S01]  /*1320*/  IADD3.X R28, PT, PT, RZ, R2, RZ, P1, !PT ;  /* 0x00000002ff1c7210 */ /* 0x000fe20000ffe4ff */
[----:B-1----:R-:W-:Y:S01]  /*1330*/  IMAD.WIDE.U32 R16, R25, 0x2, R10 ;  /* 0x0000000219107825 */ /* 0x002fe200078e000a */
[----:B------:R-:W-:Y:S02]  /*1340*/  IADD3 R20, P0, PT, R26, UR10, RZ ;  /* 0x0000000a1a147c10 */ /* 0x000fe4000ff1e0ff */
[----:B------:R-:W-:Y:S01]  /*1350*/  SHF.L.U64.HI R28, R21, 0x1, R28 ;  /* 0x00000001151c7819 */ /* 0x000fe2000001021c */
[----:B------:R-:W-:Y:S02]  /*1360*/  IMAD.WIDE.U32 R18, R27, 0x2, R8 ;  /* 0x000000021b127825 */ /* 0x000fe400078e0008 */
[----:B------:R-:W5:Y:S02]  /*1370*/  LDG.E.U16.CONSTANT R16, desc[UR6][R16.64] ;  /* 0x0000000610107981 */ /* 0x000f64000c1e9500 */
[----:B0-----:R-:W-:Y:S01]  /*1380*/  IMAD.WIDE.U32 R14, R25, 0x2, R12 ;  /* 0x00000002190e7825 */ /* 0x001fe200078e000c */
[----:B------:R-:W-:Y:S01]  /*1390*/  IADD3.X R21, PT, PT, R28, UR11, RZ, P0, !PT ;  /* 0x0000000b1c157c10 */ /* 0x000fe200087fe4ff */
[----:B------:R-:W5:Y:S04]  /*13a0*/  LDG.E.U16.CONSTANT R18, desc[UR6][R18.64] ;  /* 0x0000000612127981 */ /* 0x000f68000c1e9500 */
[----:B------:R0:W5:Y:S02]  /*13b0*/  LDG.E.U16.CONSTANT R14, desc[UR6][R14.64] ;  /* 0x000000060e0e7981 */ /* 0x000164000c1e9500 */
[----:B0-----:R-:W-:-:S04]  /*13c0*/  F2FP.BF16.F32.PACK_AB R15, RZ, R29 ;  /* 0x0000001dff0f723e */ /* 0x001fc800000010ff */
[----:B------:R-:W-:-:S05]  /*13d0*/  PRMT R23, R15, 0x7610, R23 ;  /* 0x000076100f177816 */ /* 0x000fca0000000017 */
[----:B------:R0:W-:Y:S02]  /*13e0*/  STG.E.U16 desc[UR6][R20.64], R23 ;  /* 0x0000001714007986 */ /* 0x0001e4000c101506 */
[----:B0-----:R-:W-:-:S06]  /*13f0*/  IMAD.WIDE.U32 R22, R25, 0x2, R8 ;  /* 0x0000000219167825 */ /* 0x001fcc00078e0008 */
[----:B------:R0:W5:Y:S01]  /*1400*/  LDG.E.U16.CONSTANT R22, desc[UR6][R22.64] ;  /* 0x0000000616167981 */ /* 0x000162000c1e9500 */
[----:B------:R-:W-:Y:S01]  /*1410*/  FMUL R29, R6, R29 ;  /* 0x0000001d061d7220 */ /* 0x000fe20000400000 */
[----:B------:R-:W-:Y:S01]  /*1420*/  IADD3 R26, P0, PT, R26, UR8, RZ ;  /* 0x000000081a1a7c10 */ /* 0x000fe2000ff1e0ff */
[----:B--2---:R-:W-:Y:S01]  /*1430*/  IMAD.U32 R19, R4, 0x10000, RZ ;  /* 0x0001000004137824 */ /* 0x004fe200078e00ff */
[----:B------:R-:W-:-:S03]  /*1440*/  IADD3 R4, P1, PT, R5, R27, RZ ;  /* 0x0000001b05047210 */ /* 0x000fc60007f3e0ff */
[----:B------:R-:W-:Y:S02]  /*1450*/  FMUL R19, R19, R29 ;  /* 0x0000001d13137220 */ /* 0x000fe40000400000 */
[----:B------:R-:W-:Y:S01]  /*1460*/  IMAD.X R17, RZ, RZ, R2, P1 ;  /* 0x000000ffff117224 */ /* 0x000fe200008e0602 */
[----:B---3--:R-:W-:Y:S01]  /*1470*/  SHF.L.U32 R0, R0, 0x10, RZ ;  /* 0x0000001000007819 */ /* 0x008fe200000006ff */
[----:B----4-:R-:W-:Y:S01]  /*1480*/  IMAD.U32 R15, R24, 0x10000, RZ ;  /* 0x00010000180f7824 */ /* 0x010fe200078e00ff */
[----:B------:R-:W-:-:S03]  /*1490*/  F2FP.BF16.F32.PACK_AB R19, RZ, R19 ;  /* 0x00000013ff13723e */ /* 0x000fc600000010ff */
[----:B------:R-:W-:Y:S01]  /*14a0*/  FADD R15, R0, R15 ;  /* 0x0000000f000f7221 */ /* 0x000fe20000000000 */
[C---:B------:R-:W-:Y:S02]  /*14b0*/  SHF.L.U64.HI R0, R4.reuse, 0x1, R17 ;  /* 0x0000000104007819 */ /* 0x040fe40000010211 */
[----:B------:R-:W-:Y:S02]  /*14c0*/  SHF.L.U32 R4, R4, 0x1, RZ ;  /* 0x0000000104047819 */ /* 0x000fe400000006ff */
[----:B0-----:R-:W-:Y:S02]  /*14d0*/  PRMT R23, R19, 0x7610, R23 ;  /* 0x0000761013177816 */ /* 0x001fe40000000017 */
[----:B------:R-:W-:-:S05]  /*14e0*/  IADD3.X R27, PT, PT, R28, UR9, RZ, P0, !PT ;  /* 0x000000091c1b7c10 */ /* 0x000fca00087fe4ff */
[----:B------:R0:W-:Y:S01]  /*14f0*/  STG.E.U16 desc[UR6][R26.64], R23 ;  /* 0x000000171a007986 */ /* 0x0001e2000c101506 */
[----:B-----5:R-:W-:Y:S02]  /*1500*/  SHF.L.U32 R20, R16, 0x10, RZ ;  /* 0x0000001010147819 */ /* 0x020fe400000006ff */
[-C--:B------:R-:W-:Y:S01]  /*1510*/  F2FP.BF16.F32.PACK_AB R16, RZ, R15.reuse ;  /* 0x0000000fff10723e */ /* 0x080fe200000010ff */
[----:B------:R-:W-:Y:S02]  /*1520*/  IMAD.U32 R17, R18, 0x10000, RZ ;  /* 0x0001000012117824 */ /* 0x000fe400078e00ff */
[----:B------:R-:W-:Y:S01]  /*1530*/  IMAD.U32 R19, R14, 0x10000, RZ ;  /* 0x000100000e137824 */ /* 0x000fe200078e00ff */
[----:B------:R-:W-:Y:S01]  /*1540*/  IADD3 R14, P0, PT, R4, UR10, RZ ;  /* 0x0000000a040e7c10 */ /* 0x000fe2000ff1e0ff */
[----:B------:R-:W-:Y:S02]  /*1550*/  FMUL R18, R6, R15 ;  /* 0x0000000f06127220 */ /* 0x000fe40000400000 */
[----:B------:R-:W-:Y:S01]  /*1560*/  FADD R19, R19, R20 ;  /* 0x0000001413137221 */ /* 0x000fe20000000000 */
[----:B------:R-:W-:-:S02]  /*1570*/  IADD3.X R15, PT, PT, R0, UR11, RZ, P0, !PT ;  /* 0x0000000b000f7c10 */ /* 0x000fc400087fe4ff */
[----:B------:R-:W-:Y:S01]  /*1580*/  IADD3 R20, P0, PT, R5, R25, RZ ;  /* 0x0000001905147210 */ /* 0x000fe20007f1e0ff */
[----:B------:R-:W-:Y:S01]  /*1590*/  FMUL R21, R6, R19 ;  /* 0x0000001306157220 */ /* 0x000fe20000400000 */
[----:B------:R-:W-:-:S03]  /*15a0*/  FMUL R17, R17, R18 ;  /* 0x0000001211117220 */ /* 0x000fc60000400000 */
[----:B0-----:R-:W-:Y:S01]  /*15b0*/  IMAD.X R23, RZ, RZ, R2, P0 ;  /* 0x000000ffff177224 */ /* 0x001fe200000e0602 */
[----:B------:R-:W-:Y:S02]  /*15c0*/  PRMT R24, R16, 0x7610, R24 ;  /* 0x0000761010187816 */ /* 0x000fe40000000018 */
[----:B------:R-:W-:Y:S02]  /*15d0*/  IADD3 R16, P0, PT, R4, UR8, RZ ;  /* 0x0000000804107c10 */ /* 0x000fe4000ff1e0ff */
[----:B------:R-:W-:Y:S01]  /*15e0*/  F2FP.BF16.F32.PACK_AB R4, RZ, R17 ;  /* 0x00000011ff04723e */ /* 0x000fe200000010ff */
[----:B------:R0:W-:Y:S01]  /*15f0*/  STG.E.U16 desc[UR6][R14.64], R24 ;  /* 0x000000180e007986 */ /* 0x0001e2000c101506 */
[----:B------:R-:W-:Y:S02]  /*1600*/  IADD3.X R17, PT, PT, R0, UR9, RZ, P0, !PT ;  /* 0x0000000900117c10 */ /* 0x000fe400087fe4ff */
[----:B------:R-:W-:Y:S01]  /*1610*/  F2FP.BF16.F32.PACK_AB R0, RZ, R19 ;  /* 0x00000013ff00723e */ /* 0x000fe200000010ff */
[----:B------:R-:W-:-:S04]  /*1620*/  IMAD.U32 R22, R22, 0x10000, RZ ;  /* 0x0001000016167824 */ /* 0x000fc800078e00ff */
[----:B------:R-:W-:Y:S01]  /*1630*/  FMUL R21, R22, R21 ;  /* 0x0000001516157220 */ /* 0x000fe20000400000 */
[C---:B------:R-:W-:Y:S02]  /*1640*/  SHF.L.U64.HI R22, R20.reuse, 0x1, R23 ;  /* 0x0000000114167819 */ /* 0x040fe40000010217 */
[----:B------:R-:W-:-:S04]  /*1650*/  SHF.L.U32 R20, R20, 0x1, RZ ;  /* 0x0000000114147819 */ /* 0x000fc800000006ff */
[C---:B------:R-:W-:Y:S02]  /*1660*/  IADD3 R18, P0, PT, R20.reuse, UR10, RZ ;  /* 0x0000000a14127c10 */ /* 0x040fe4000ff1e0ff */
[----:B0-----:R-:W-:Y:S02]  /*1670*/  IADD3 R14, P1, PT, R20, UR8, RZ ;  /* 0x00000008140e7c10 */ /* 0x001fe4000ff3e0ff */
[----:B------:R-:W-:Y:S02]  /*1680*/  IADD3.X R19, PT, PT, R22, UR11, RZ, P0, !PT ;  /* 0x0000000b16137c10 */ /* 0x000fe400087fe4ff */
[----:B------:R-:W-:Y:S02]  /*1690*/  PRMT R20, R0, 0x7610, R20 ;  /* 0x0000761000147816 */ /* 0x000fe40000000014 */
[----:B------:R-:W-:Y:S02]  /*16a0*/  F2FP.BF16.F32.PACK_AB R21, RZ, R21 ;  /* 0x00000015ff15723e */ /* 0x000fe400000010ff */
[----:B------:R-:W-:Y:S01]  /*16b0*/  IADD3.X R15, PT, PT, R22, UR9, RZ, P1, !PT ;  /* 0x00000009160f7c10 */ /* 0x000fe20008ffe4ff */
[----:B------:R2:W-:Y:S01]  /*16c0*/  STG.E.U16 desc[UR6][R16.64], R4 ;  /* 0x0000000410007986 */ /* 0x0005e2000c101506 */
[----:B------:R-:W-:-:S03]  /*16d0*/  IMAD.IADD R0, R25, 0x1, R3 ;  /* 0x0000000119007824 */ /* 0x000fc600078e0203 */
[----:B------:R2:W-:Y:S04]  /*16e0*/  STG.E.U16 desc[UR6][R18.64], R20 ;  /* 0x0000001412007986 */ /* 0x0005e8000c101506 */
[----:B------:R2:W-:Y:S01]  /*16f0*/  STG.E.U16 desc[UR6][R14.64], R21 ;  /* 0x000000150e007986 */ /* 0x0005e2000c101506 */
[----:B------:R-:W-:-:S13]  /*1700*/  ISETP.GE.AND P0, PT, R0, R7, PT ;  /* 0x000000070000720c */ /* 0x000fda0003f06270 */
[----:B--2---:R-:W-:Y:S05]  /*1710*/  @!P0 BRA `(.L_x_45) ;  /* 0xfffffff800508947 */ /* 0x004fea000383ffff */
[----:B------:R-:W-:Y:S05]  /*1720*/  EXIT ;  /* 0x000000000000794d */ /* 0x000fea0003800000 */
.L_x_39:
[----:B------:R-:W-:Y:S02]  /*1730*/  HFMA2 R21, -RZ, RZ, 0, 1.847743988037109375e-06 ;  /* 0x0000001fff157431 */ /* 0x000fe400000001ff */
[----:B------:R-:W-:Y:S02]  /*1740*/  IMAD.MOV.U32 R17, RZ, RZ, 0x10 ;  /* 0x00000010ff117424 */ /* 0x000fe400078e00ff */
[----:B------:R-:W-:-:S07]  /*1750*/  IMAD.MOV.U32 R14, RZ, RZ, -0x1 ;  /* 0xffffffffff0e7424 */ /* 0x000fce00078e00ff */
[----:B-1----:R-:W-:Y:S05]  /*1760*/  WARPSYNC.COLLECTIVE R14, `(.L_x_46) ;  /* 0x000000000e087348 */ /* 0x002fea0003c00000 */
[----:B-1----:R0:W1:Y:S02]  /*1770*/  SHFL.BFLY P0, R15, R4, R17, R21 ;  /* 0x0c000011040f7389 */ /* 0x0020640000000015 */
[----:B01----:R-:W-:Y:S05]  /*1780*/  ENDCOLLECTIVE ;  /* 0x000000000000791b */ /* 0x003fea0003800000 */
.L_x_46:
[----:B------:R-:W-:Y:S02]  /*1790*/  IMAD.MOV.U32 R17, RZ, RZ, 0x8 ;  /* 0x00000008ff117424 */ /* 0x000fe400078e00ff */
[----:B------:R-:W-:-:S04]  /*17a0*/  IMAD.MOV.U32 R7, RZ, RZ, R15 ;  /* 0x000000ffff077224 */ /* 0x000fc800078e000f */
[----:B------:R-:W-:-:S05]  /*17b0*/  FADD R7, R7, R4 ;  /* 0x0000000407077221 */ /* 0x000fca0000000000 */
[----:B------:R-:W-:-:S07]  /*17c0*/  MOV R4, R7 ;  /* 0x0000000700047202 */ /* 0x000fce0000000f00 */
[----:B------:R-:W-:Y:S05]  /*17d0*/  WARPSYNC.COLLECTIVE R14, `(.L_x_47) ;  /* 0x000000000e087348 */ /* 0x000fea0003c00000 */
[----:B------:R0:W1:Y:S02]  /*17e0*/  SHFL.BFLY P0, R15, R4, R17, R21 ;  /* 0x0c000011040f7389 */ /* 0x0000640000000015 */
[----:B01----:R-:W-:Y:S05]  /*17f0*/  ENDCOLLECTIVE ;  /* 0x000000000000791b */ /* 0x003fea0003800000 */
.L_x_47:
[----:B------:R-:W-:Y:S02]  /*1800*/  IMAD.MOV.U32 R17, RZ, RZ, 0x4 ;  /* 0x00000004ff117424 */ /* 0x000fe400078e00ff */
[----:B------:R-:W-:-:S04]  /*1810*/  IMAD.MOV.U32 R6, RZ, RZ, R15 ;  /* 0x000000ffff067224 */ /* 0x000fc800078e000f */
[----:B------:R-:W-:-:S05]  /*1820*/  FADD R6, R7, R6 ;  /* 0x0000000607067221 */ /* 0x000fca0000000000 */
[----:B------:R-:W-:-:S07]  /*1830*/  MOV R4, R6 ;  /* 0x0000000600047202 */ /* 0x000fce0000000f00 */
[----:B------:R-:W-:Y:S05]  /*1840*/  WARPSYNC.COLLECTIVE R14, `(.L_x_48) ;  /* 0x000000000e087348 */ /* 0x000fea0003c00000 */
[----:B------:R0:W1:Y:S02]  /*1850*/  SHFL.BFLY P0, R15, R4, R17, R21 ;  /* 0x0c000011040f7389 */ /* 0x0000640000000015 */
[----:B01----:R-:W-:Y:S05]  /*1860*/  ENDCOLLECTIVE ;  /* 0x000000000000791b */ /* 0x003fea0003800000 */
.L_x_48:
[----:B------:R-:W-:Y:S02]  /*1870*/  IMAD.MOV.U32 R17, RZ, RZ, 0x2 ;  /* 0x00000002ff117424 */ /* 0x000fe400078e00ff */
[----:B------:R-:W-:-:S04]  /*1880*/  IMAD.MOV.U32 R9, RZ, RZ, R15 ;  /* 0x000000ffff097224 */ /* 0x000fc800078e000f */
[----:B------:R-:W-:-:S05]  /*1890*/  FADD R9, R6, R9 ;  /* 0x0000000906097221 */ /* 0x000fca0000000000 */
[----:B------:R-:W-:-:S07]  /*18a0*/  MOV R4, R9 ;  /* 0x0000000900047202 */ /* 0x000fce0000000f00 */
[----:B------:R-:W-:Y:S05]  /*18b0*/  WARPSYNC.COLLECTIVE R14, `(.L_x_49) ;  /* 0x000000000e087348 */ /* 0x000fea0003c00000 */
[----:B------:R0:W1:Y:S02]  /*18c0*/  SHFL.BFLY P0, R15, R4, R17, R21 ;  /* 0x0c000011040f7389 */ /* 0x0000640000000015 */
[----:B01----:R-:W-:Y:S05]  /*18d0*/  ENDCOLLECTIVE ;  /* 0x000000000000791b */ /* 0x003fea0003800000 */
.L_x_49:
[----:B------:R-:W-:Y:S02]  /*18e0*/  IMAD.MOV.U32 R17, RZ, RZ, 0x1 ;  /* 0x00000001ff117424 */ /* 0x000fe400078e00ff */
[----:B------:R-:W-:-:S04]  /*18f0*/  IMAD.MOV.U32 R8, RZ, RZ, R15 ;  /* 0x000000ffff087224 */ /* 0x000fc800078e000f */
[----:B------:R-:W-:-:S05]  /*1900*/  FADD R8, R9, R8 ;  /* 0x0000000809087221 */ /* 0x000fca0000000000 */
[----:B------:R-:W-:-:S07]  /*1910*/  MOV R4, R8 ;  /* 0x0000000800047202 */ /* 0x000fce0000000f00 */
[----:B------:R-:W-:Y:S05]  /*1920*/  WARPSYNC.COLLECTIVE R14, `(.L_x_50) ;  /* 0x000000000e087348 */ /* 0x000fea0003c00000 */
[----:B------:R0:W1:Y:S02]  /*1930*/  SHFL.BFLY P0, R15, R4, R17, R21 ;  /* 0x0c000011040f7389 */ /* 0x0000640000000015 */
[----:B01----:R-:W-:Y:S05]  /*1940*/  ENDCOLLECTIVE ;  /* 0x000000000000791b */ /* 0x003fea0003800000 */
.L_x_50:
[----:B------:R-:W-:Y:S05]  /*1950*/  BRA `(.L_x_51) ;  /* 0xfffffff0000c7947 */ /* 0x000fea000383ffff */
        .weak           $__internal_1_$__cuda_sm3x_div_rn_noftz_f32_slowpath
        .type           $__internal_1_$__cuda_sm3x_div_rn_noftz_f32_slowpath,@function
        .size           $__internal_1_$__cuda_sm3x_div_rn_noftz_f32_slowpath,(.L_x_193 - $__internal_1_$__cuda_sm3x_div_rn_noftz_f32_slowpath)
$__internal_1_$__cuda_sm3x_div_rn_noftz_f32_slowpath:
[--C-:B------:R-:W-:Y:S01]  /*1960*/  SHF.R.U32.HI R9, RZ, 0x17, R7.reuse ;  /* 0x00000017ff097819 */ /* 0x100fe20000011607 */
[----:B------:R-:W-:Y:S01]  /*1970*/  BSSY.RECONVERGENT B1, `(.L_x_52) ;  /* 0x0000064000017945 */ /* 0x000fe20003800200 */
[--C-:B------:R-:W-:Y:S01]  /*1980*/  SHF.R.U32.HI R8, RZ, 0x17, R4.reuse ;  /* 0x00000017ff087819 */ /* 0x100fe20000011604 */
[----:B------:R-:W-:Y:S01]  /*1990*/  IMAD.MOV.U32 R14, RZ, RZ, R4 ;  /* 0x000000ffff0e7224 */ /* 0x000fe200078e0004 */
[----:B------:R-:W-:Y:S01]  /*19a0*/  LOP3.LUT R9, R9, 0xff, RZ, 0xc0, !PT ;  /* 0x000000ff09097812 */ /* 0x000fe200078ec0ff */
[----:B------:R-:W-:Y:S01]  /*19b0*/  IMAD.MOV.U32 R15, RZ, RZ, R7 ;  /* 0x000000ffff0f7224 */ /* 0x000fe200078e0007 */
[----:B------:R-:W-:-:S03]  /*19c0*/  LOP3.LUT R18, R8, 0xff, RZ, 0xc0, !PT ;  /* 0x000000ff08127812 */ /* 0x000fc600078ec0ff */
[----:B------:R-:W-:Y:S01]  /*19d0*/  VIADD R16, R9, 0xffffffff ;  /* 0xffffffff09107836 */ /* 0x000fe20000000000 */
[----:B------:R-:W-:-:S04]  /*19e0*/  IADD3 R17, PT, PT, R18, -0x1, RZ ;  /* 0xffffffff12117810 */ /* 0x000fc80007ffe0ff */
[----:B------:R-:W-:-:S04]  /*19f0*/  ISETP.GT.U32.AND P0, PT, R16, 0xfd, PT ;  /* 0x000000fd1000780c */ /* 0x000fc80003f04070 */
[----:B------:R-:W-:-:S13]  /*1a00*/  ISETP.GT.U32.OR P0, PT, R17, 0xfd, P0 ;  /* 0x000000fd1100780c */ /* 0x000fda0000704470 */
[----:B------:R-:W-:Y:S01]  /*1a10*/  @!P0 MOV R8, RZ ;  /* 0x000000ff00088202 */ /* 0x000fe20000000f00 */
        /* <DEDUP_REMOVED lines=19> */
[----:B------:R-:W-:Y:S02]  /*1b50*/  @P0 IMAD.MOV.U32 R8, RZ, RZ, RZ ;  /* 0x000000ffff080224 */ /* 0x000fe400078e00ff */
[----:B------:R-:W-:Y:S01]  /*1b60*/  @!P0 FFMA R14, R4, 1.84467440737095516160e+19, RZ ;  /* 0x5f800000040e8823 */ /* 0x000fe200000000ff */
[----:B------:R-:W-:Y:S02]  /*1b70*/  @!P0 IMAD.MOV.U32 R8, RZ, RZ, -0x40 ;  /* 0xffffffc0ff088424 */ /* 0x000fe400078e00ff */
[----:B------:R-:W-:-:S03]  /*1b80*/  @!P1 FFMA R15, R7, 1.84467440737095516160e+19, RZ ;  /* 0x5f800000070f9823 */ /* 0x000fc600000000ff */
[----:B------:R-:W-:-:S07]  /*1b90*/  @!P1 IADD3 R8, PT, PT, R8, 0x40, RZ ;  /* 0x0000004008089810 */ /* 0x000fce0007ffe0ff */
.L_x_53:
[----:B------:R-:W-:Y:S01]  /*1ba0*/  LEA R4, R9, 0xc0800000, 0x17 ;  /* 0xc080000009047811 */ /* 0x000fe200078eb8ff */
[----:B------:R-:W-:Y:S01]  /*1bb0*/  VIADD R7, R18, 0xffffff81 ;  /* 0xffffff8112077836 */ /* 0x000fe20000000000 */
[----:B------:R-:W-:Y:S03]  /*1bc0*/  BSSY.RECONVERGENT B2, `(.L_x_58) ;  /* 0x0000035000027945 */ /* 0x000fe60003800200 */
[----:B------:R-:W-:Y:S01]  /*1bd0*/  IMAD.IADD R15, R15, 0x1, -R4 ;  /* 0x000000010f0f7824 */ /* 0x000fe200078e0a04 */
[C---:B------:R-:W-:Y:S01]  /*1be0*/  IADD3 R9, PT, PT, R7.reuse, 0x7f, -R9 ;  /* 0x0000007f07097810 */ /* 0x040fe20007ffe809 */
[----:B------:R-:W-:Y:S02]  /*1bf0*/  IMAD R4, R7, -0x800000, R14 ;  /* 0xff80000007047824 */ /* 0x000fe400078e020e */
[----:B------:R-:W0:Y:S01]  /*1c00*/  MUFU.RCP R16, R15 ;  /* 0x0000000f00107308 */ /* 0x000e220000001000 */
[----:B------:R-:W-:Y:S01]  /*1c10*/  FADD.FTZ R17, -R15, -RZ ;  /* 0x800000ff0f117221 */ /* 0x000fe20000010100 */
[----:B------:R-:W-:-:S03]  /*1c20*/  IADD3 R9, PT, PT, R9, R8, RZ ;  /* 0x0000000809097210 */ /* 0x000fc60007ffe0ff */
        /* <DEDUP_REMOVED lines=8> */
[----:B------:R-:W-:-:S05]  /*1cb0*/  LOP3.LUT R7, R7, 0xff, RZ, 0xc0, !PT ;  /* 0x000000ff07077812 */ /* 0x000fca00078ec0ff */
[----:B------:R-:W-:-:S04]  /*1cc0*/  IMAD.IADD R15, R7, 0x1, R9 ;  /* 0x00000001070f7824 */ /* 0x000fc800078e0209 */
        /* <DEDUP_REMOVED lines=11> */
[-CC-:B------:R-:W-:Y:S01]  /*1d80*/  FFMA.RM R8, R21, R17.reuse, R14.reuse ;  /* 0x0000001115087223 */ /* 0x180fe2000000400e */
[C---:B------:R-:W-:Y:S02]  /*1d90*/  ISETP.NE.AND P2, PT, R15.reuse, RZ, PT ;  /* 0x000000ff0f00720c */ /* 0x040fe40003f45270 */
[----:B------:R-:W-:Y:S02]  /*1da0*/  ISETP.NE.AND P1, PT, R15, RZ, PT ;  /* 0x000000ff0f00720c */ /* 0x000fe40003f25270 */
[----:B------:R-:W-:Y:S01]  /*1db0*/  LOP3.LUT R9, R7, 0x7fffff, RZ, 0xc0, !PT ;  /* 0x007fffff07097812 */ /* 0x000fe200078ec0ff */
[----:B------:R-:W-:Y:S01]  /*1dc0*/  FFMA.RP R7, R21, R17, R14 ;  /* 0x0000001115077223 */ /* 0x000fe2000000800e */
[----:B------:R-:W-:Y:S01]  /*1dd0*/  IADD3 R14, PT, PT, R15, 0x20, RZ ;  /* 0x000000200f0e7810 */ /* 0x000fe20007ffe0ff */
[----:B------:R-:W-:Y:S01]  /*1de0*/  IMAD.MOV R15, RZ, RZ, -R15 ;  /* 0x000000ffff0f7224 */ /* 0x000fe200078e0a0f */
[----:B------:R-:W-:-:S02]  /*1df0*/  LOP3.LUT R9, R9, 0x800000, RZ, 0xfc, !PT ;  /* 0x0080000009097812 */ /* 0x000fc400078efcff */
[----:B------:R-:W-:Y:S02]  /*1e00*/  FSETP.NEU.FTZ.AND P0, PT, R7, R8, PT ;  /* 0x000000080700720b */ /* 0x000fe40003f1d000 */
[----:B------:R-:W-:Y:S02]  /*1e10*/  SHF.L.U32 R14, R9, R14, RZ ;  /* 0x0000000e090e7219 */ /* 0x000fe400000006ff */
[----:B------:R-:W-:Y:S02]  /*1e20*/  SEL R8, R15, RZ, P2 ;  /* 0x000000ff0f087207 */ /* 0x000fe40001000000 */
[----:B------:R-:W-:Y:S02]  /*1e30*/  ISETP.NE.AND P1, PT, R14, RZ, P1 ;  /* 0x000000ff0e00720c */ /* 0x000fe40000f25270 */
[----:B------:R-:W-:Y:S02]  /*1e40*/  SHF.R.U32.HI R8, RZ, R8, R9 ;  /* 0x00000008ff087219 */ /* 0x000fe40000011609 */
[----:B------:R-:W-:-:S02]  /*1e50*/  PLOP3.LUT P0, PT, P0, P1, PT, 0xf8, 0x8f ;  /* 0x00000000008f781c */ /* 0x000fc40000703f70 */
[----:B------:R-:W-:Y:S02]  /*1e60*/  SHF.R.U32.HI R14, RZ, 0x1, R8 ;  /* 0x00000001ff0e7819 */ /* 0x000fe40000011608 */
[----:B------:R-:W-:-:S04]  /*1e70*/  SEL R7, RZ, 0x1, !P0 ;  /* 0x00000001ff077807 */ /* 0x000fc80004000000 */
[----:B------:R-:W-:-:S04]  /*1e80*/  LOP3.LUT R7, R7, 0x1, R14, 0xf8, !PT ;  /* 0x0000000107077812 */ /* 0x000fc800078ef80e */
[----:B------:R-:W-:-:S05]  /*1e90*/  LOP3.LUT R7, R7, R8, RZ, 0xc0, !PT ;  /* 0x0000000807077212 */ /* 0x000fca00078ec0ff */
[----:B------:R-:W-:-:S05]  /*1ea0*/  IMAD.IADD R7, R14, 0x1, R7 ;  /* 0x000000010e077824 */ /* 0x000fca00078e0207 */
[----:B------:R-:W-:Y:S01]  /*1eb0*/  LOP3.LUT R4, R7, R4, RZ, 0xfc, !PT ;  /* 0x0000000407047212 */ /* 0x000fe200078efcff */
[----:B------:R-:W-:Y:S06]  /*1ec0*/  BRA `(.L_x_61) ;  /* 0x0000000000107947 */ /* 0x000fec0003800000 */
.L_x_60:
[----:B------:R-:W-:-:S04]  /*1ed0*/  LOP3.LUT R4, R4, 0x80000000, RZ, 0xc0, !PT ;  /* 0x8000000004047812 */ /* 0x000fc800078ec0ff */
[----:B------:R-:W-:Y:S01]  /*1ee0*/  LOP3.LUT R4, R4, 0x7f800000, RZ, 0xfc, !PT ;  /* 0x7f80000004047812 */ /* 0x000fe200078efcff */
[----:B------:R-:W-:Y:S06]  /*1ef0*/  BRA `(.L_x_61) ;  /* 0x0000000000047947 */ /* 0x000fec0003800000 */
.L_x_59:
[----:B------:R-:W-:-:S07]  /*1f00*/  LEA R4, R9, R4, 0x17 ;  /* 0x0000000409047211 */ /* 0x000fce00078eb8ff */
.L_x_61:
[----:B------:R-:W-:Y:S05]  /*1f10*/  BSYNC.RECONVERGENT B2 ;  /* 0x0000000000027941 */ /* 0x000fea0003800200 */
.L_x_58:
[----:B------:R-:W-:Y:S05]  /*1f20*/  BRA `(.L_x_62) ;  /* 0x0000000000207947 */ /* 0x000fea0003800000 */
.L_x_57:
[----:B------:R-:W-:-:S04]  /*1f30*/  LOP3.LUT R4, R15, 0x80000000, R14, 0x48, !PT ;  /* 0x800000000f047812 */ /* 0x000fc800078e480e */
[----:B------:R-:W-:Y:S01]  /*1f40*/  LOP3.LUT R4, R4, 0x7f800000, RZ, 0xfc, !PT ;  /* 0x7f80000004047812 */ /* 0x000fe200078efcff */
[----:B------:R-:W-:Y:S06]  /*1f50*/  BRA `(.L_x_62) ;  /* 0x0000000000147947 */ /* 0x000fec0003800000 */
.L_x_56:
[----:B------:R-:W-:Y:S01]  /*1f60*/  LOP3.LUT R4, R15, 0x80000000, R14, 0x48, !PT ;  /* 0x800000000f047812 */ /* 0x000fe200078e480e */
[----:B------:R-:W-:Y:S06]  /*1f70*/  BRA `(.L_x_62) ;  /* 0x00000000000c7947 */ /* 0x000fec0003800000 */
.L_x_55:
[----:B------:R-:W0:Y:S01]  /*1f80*/  MUFU.RSQ R4, -QNAN ;  /* 0xffc0000000047908 */ /* 0x000e220000001400 */
[----:B------:R-:W-:Y:S05]  /*1f90*/  BRA `(.L_x_62) ;  /* 0x0000000000047947 */ /* 0x000fea0003800000 */
.L_x_54:
[----:B------:R-:W-:-:S07]  /*1fa0*/  FADD.FTZ R4, R4, R7 ;  /* 0x0000000704047221 */ /* 0x000fce0000010000 */
.L_x_62:
[----:B------:R-:W-:Y:S05]  /*1fb0*/  BSYNC.RECONVERGENT B1 ;  /* 0x0000000000017941 */ /* 0x000fea0003800200 */
.L_x_52:
[----:B------:R-:W-:-:S04]  /*1fc0*/  IMAD.MOV.U32 R7, RZ, RZ, 0x0 ;  /* 0x00000000ff077424 */ /* 0x000fc800078e00ff */
[----:B0-----:R-:W-:Y:S05]  /*1fd0*/  RET.REL.NODEC R6 `(_Z23rmsnorm_residual_kernelI13__nv_bfloat16fEvPT_S2_PKS1_S4_S4_if) ;  /* 0xffffffe006087950 */ /* 0x001fea0003c3ffff */
.L_x_63:
        /* <DEDUP_REMOVED lines=10> */
.L_x_193:


//--------------------- .text._Z23rmsnorm_residual_kernelI6__halffEvPT_S2_PKS1_S4_S4_if --------------------------
	.section	.text._Z23rmsnorm_residual_kernelI6__halffEvPT_S2_PKS1_S4_S4_if,"ax",@progbits
	.align	128
        .global         _Z23rmsnorm_residual_kernelI6__halffEvPT_S2_PKS1_S4_S4_if
        .type           _Z23rmsnorm_residual_kernelI6__halffEvPT_S2_PKS1_S4_S4_if,@function
        .size           _Z23rmsnorm_residual_kernelI6__halffEvPT_S2_PKS1_S4_S4_if,(.L_x_194 - _Z23rmsnorm_residual_kernelI6__halffEvPT_S2_PKS1_S4_S4_if)
        .other          _Z23rmsnorm_residual_kernelI6__halffEvPT_S2_PKS1_S4_S4_if,@"STO_CUDA_ENTRY STV_DEFAULT"
_Z23rmsnorm_residual_kernelI6__halffEvPT_S2_PKS1_S4_S4_if:
.text._Z23rmsnorm_residual_kernelI6__halffEvPT_S2_PKS1_S4_S4_if:
        /* <DEDUP_REMOVED lines=18> */
[----:B------:R-:W-:Y:S01]  /*0120*/  IMAD.IADD R4, R0, 0x1, R3 ;  /* 0x0000000100047824 */ /* 0x000fe200078e0203 */
[----:B------:R-:W-:Y:S01]  /*0130*/  ISETP.NE.U32.AND P2, PT, R3, RZ, PT ;  /* 0x000000ff0300720c */ /* 0x000fe20003f45070 */
[----:B------:R-:W-:Y:S03]  /*0140*/  BSSY.RECONVERGENT B1, `(.L_x_66) ;  /* 0x0000033000017945 */ /* 0x000fe60003800200 */
[CC--:B------:R-:W-:Y:S02]  /*0150*/  ISETP.GE.U32.AND P0, PT, R4.reuse, R19.reuse, PT ;  /* 0x000000130400720c */ /* 0x0c0fe40003f06070 */
[----:B------:R-:W-:Y:S01]  /*0160*/  VIMNMX.U32 R9, PT, PT, R4, R19, !PT ;  /* 0x0000001304097248 */ /* 0x000fe20007fe0000 */
[----:B0-----:R-:W0:Y:S02]  /*0170*/  MUFU.RCP R14, R14 ;  /* 0x0000000e000e7308 */ /* 0x001e240000001000 */
[----:B0-----:R-:W-:-:S06]  /*0180*/  VIADD R6, R14, 0xffffffe ;  /* 0x0ffffffe0e067836 */ /* 0x001fcc0000000000 */
[----:B------:R0:W1:Y:S02]  /*0190*/  F2I.FTZ.U32.TRUNC.NTZ R7, R6 ;  /* 0x0000000600077305 */ /* 0x000064000021f000 */
[----:B0-----:R-:W-:Y:S01]  /*01a0*/  IMAD.MOV.U32 R6, RZ, RZ, RZ ;  /* 0x000000ffff067224 */ /* 0x001fe200078e00ff */
[----:B-1----:R-:W-:-:S05]  /*01b0*/  IADD3 R8, PT, PT, RZ, -R7, RZ ;  /* 0x80000007ff087210 */ /* 0x002fca0007ffe0ff */
        /* <DEDUP_REMOVED lines=11> */
[----:B------:R-:W-:Y:S02]  /*0270*/  @P1 IADD3 R7, PT, PT, R7, 0x1, RZ ;  /* 0x0000000107071810 */ /* 0x000fe40007ffe0ff */
        /* <DEDUP_REMOVED lines=11> */
[----:B------:R-:W-:Y:S01]  /*0330*/  HFMA2 R4, -RZ, RZ, 0, 0 ;  /* 0x00000000ff047431 */ /* 0x000fe200000001ff */
[----:B------:R-:W-:Y:S01]  /*0340*/  LOP3.LUT R9, R8, 0x3, RZ, 0xc0, !PT ;  /* 0x0000000308097812 */ /* 0x000fe200078ec0ff */
[----:B------:R-:W-:Y:S02]  /*0350*/  IMAD.MOV.U32 R8, RZ, RZ, R0 ;  /* 0x000000ffff087224 */ /* 0x000fe400078e0000 */
[----:B------:R-:W-:-:S04]  /*0360*/  IMAD.WIDE.U32 R6, R0, 0x2, R6 ;  /* 0x0000000200067825 */ /* 0x000fc800078e0006 */
[----:B------:R-:W-:-:S07]  /*0370*/  IMAD.MOV R9, RZ, RZ, -R9 ;  /* 0x000000ffff097224 */ /* 0x000fce00078e0a09 */
.L_x_68:
[C---:B------:R-:W-:Y:S02]  /*0380*/  IADD3 R14, P1, PT, R6.reuse, UR8, RZ ;  /* 0x00000008060e7c10 */ /* 0x040fe4000ff3e0ff */
[----:B------:R-:W-:Y:S02]  /*0390*/  IADD3 R16, P2, PT, R6, UR10, RZ ;  /* 0x0000000a06107c10 */ /* 0x000fe4000ff5e0ff */
[C---:B------:R-:W-:Y:S02]  /*03a0*/  IADD3.X R15, PT, PT, R7.reuse, UR9, RZ, P1, !PT ;  /* 0x00000009070f7c10 */ /* 0x040fe40008ffe4ff */
[----:B------:R-:W-:-:S03]  /*03b0*/  IADD3.X R17, PT, PT, R7, UR11, RZ, P2, !PT ;  /* 0x0000000b07117c10 */ /* 0x000fc600097fe4ff */
[----:B------:R-:W2:Y:S04]  /*03c0*/  LDG.E.U16.CONSTANT R14, desc[UR6][R14.64] ;  /* 0x000000060e0e7981 */ /* 0x000ea8000c1e9500 */
[----:B------:R-:W3:Y:S01]  /*03d0*/  LDG.E.U16.CONSTANT R16, desc[UR6][R16.64] ;  /* 0x0000000610107981 */ /* 0x000ee2000c1e9500 */
[----:B------:R-:W-:Y:S01]  /*03e0*/  IADD3 R9, PT, PT, R9, 0x1, RZ ;  /* 0x0000000109097810 */ /* 0x000fe20007ffe0ff */
[C---:B------:R-:W-:Y:S02]  /*03f0*/  IMAD.IADD R8, R3.reuse, 0x1, R8 ;  /* 0x0000000103087824 */ /* 0x040fe400078e0208 */
[----:B------:R-:W-:Y:S01]  /*0400*/  IMAD.WIDE.U32 R6, R3, 0x2, R6 ;  /* 0x0000000203067825 */ /* 0x000fe200078e0006 */
[----:B------:R-:W-:-:S03]  /*0410*/  ISETP.NE.AND P1, PT, R9, RZ, PT ;  /* 0x000000ff0900720c */ /* 0x000fc60003f25270 */
[----:B--2---:R-:W-:Y:S02]  /*0420*/  HADD2.F32 R18, -RZ, R14.H0_H0 ;  /* 0x2000000eff127230 */ /* 0x004fe40000004100 */
[----:B---3--:R-:W-:-:S05]  /*0430*/  HADD2.F32 R21, -RZ, R16.H0_H0 ;  /* 0x20000010ff157230 */ /* 0x008fca0000004100 */
[----:B------:R-:W-:-:S04]  /*0440*/  FADD R21, R18, R21 ;  /* 0x0000001512157221 */ /* 0x000fc80000000000 */
[----:B------:R-:W-:Y:S01]  /*0450*/  FFMA R4, R21, R21, R4 ;  /* 0x0000001515047223 */ /* 0x000fe20000000004 */
[----:B------:R-:W-:Y:S06]  /*0460*/  @P1 BRA `(.L_x_68) ;  /* 0xfffffffc00c41947 */ /* 0x000fec000383ffff */
.L_x_67:
[----:B------:R-:W-:Y:S05]  /*0470*/  BSYNC.RECONVERGENT B1 ;  /* 0x0000000000017941 */ /* 0x000fea0003800200 */
.L_x_66:
[----:B------:R-:W-:Y:S05]  /*0480*/  @!P0 BRA `(.L_x_65) ;  /* 0x0000000000988947 */ /* 0x000fea0003800000 */
.L_x_69:
[----:B------:R-:W-:Y:S02]  /*0490*/  IMAD.IADD R23, R3, 0x1, R8 ;  /* 0x0000000103177824 */ /* 0x000fe400078e0208 */
[----:B------:R-:W-:-:S04]  /*04a0*/  IMAD.WIDE.U32 R14, R8, 0x2, R12 ;  /* 0x00000002080e7825 */ /* 0x000fc800078e000c */
[C---:B------:R-:W-:Y:S01]  /*04b0*/  IMAD.WIDE.U32 R26, R23.reuse, 0x2, R12 ;  /* 0x00000002171a7825 */ /* 0x040fe200078e000c */
[----:B------:R0:W2:Y:S03]  /*04c0*/  LDG.E.U16.CONSTANT R18, desc[UR6][R14.64] ;  /* 0x000000060e127981 */ /* 0x0000a6000c1e9500 */
[C-C-:B------:R-:W-:Y:S01]  /*04d0*/  IMAD.WIDE.U32 R24, R23.reuse, 0x2, R10.reuse ;  /* 0x0000000217187825 */ /* 0x140fe200078e000a */
[----:B------:R-:W-:Y:S01]  /*04e0*/  IADD3 R23, PT, PT, R23, R3, RZ ;  /* 0x0000000317177210 */ /* 0x000fe20007ffe0ff */
[----:B------:R-:W3:Y:S02]  /*04f0*/  LDG.E.U16.CONSTANT R21, desc[UR6][R26.64] ;  /* 0x000000061a157981 */ /* 0x000ee4000c1e9500 */
[--C-:B------:R-:W-:Y:S02]  /*0500*/  IMAD.WIDE.U32 R16, R8, 0x2, R10.reuse ;  /* 0x0000000208107825 */ /* 0x100fe400078e000a */
[----:B------:R-:W4:Y:S02]  /*0510*/  LDG.E.U16.CONSTANT R22, desc[UR6][R24.64] ;  /* 0x0000000618167981 */ /* 0x000f24000c1e9500 */
[----:B------:R-:W-:-:S02]  /*0520*/  IMAD.WIDE.U32 R8, R23, 0x2, R10 ;  /* 0x0000000217087825 */ /* 0x000fc400078e000a */
[----:B------:R1:W5:Y:S02]  /*0530*/  LDG.E.U16.CONSTANT R20, desc[UR6][R16.64] ;  /* 0x0000000610147981 */ /* 0x000364000c1e9500 */
[C---:B------:R-:W-:Y:S02]  /*0540*/  IMAD.WIDE.U32 R6, R23.reuse, 0x2, R12 ;  /* 0x0000000217067825 */ /* 0x040fe400078e000c */
[----:B------:R-:W5:Y:S02]  /*0550*/  LDG.E.U16.CONSTANT R8, desc[UR6][R8.64] ;  /* 0x0000000608087981 */ /* 0x000f64000c1e9500 */
[----:B------:R-:W-:Y:S02]  /*0560*/  IMAD.IADD R23, R23, 0x1, R3 ;  /* 0x0000000117177824 */ /* 0x000fe400078e0203 */
[----:B------:R5:W5:Y:S02]  /*0570*/  LDG.E.U16.CONSTANT R6, desc[UR6][R6.64] ;  /* 0x0000000606067981 */ /* 0x000b64000c1e9500 */
[----:B0-----:R-:W-:-:S04]  /*0580*/  IMAD.WIDE.U32 R14, R23, 0x2, R12 ;  /* 0x00000002170e7825 */ /* 0x001fc800078e000c */
[----:B-1----:R-:W-:Y:S02]  /*0590*/  IMAD.WIDE.U32 R16, R23, 0x2, R10 ;  /* 0x0000000217107825 */ /* 0x002fe400078e000a */
[----:B------:R-:W5:Y:S04]  /*05a0*/  LDG.E.U16.CONSTANT R14, desc[UR6][R14.64] ;  /* 0x000000060e0e7981 */ /* 0x000f68000c1e9500 */
[----:B------:R-:W5:Y:S01]  /*05b0*/  LDG.E.U16.CONSTANT R16, desc[UR6][R16.64] ;  /* 0x0000000610107981 */ /* 0x000f62000c1e9500 */
[----:B--2---:R-:W-:Y:S02]  /*05c0*/  HADD2.F32 R18, -RZ, R18.H0_H0 ;  /* 0x20000012ff127230 */ /* 0x004fe40000004100 */
[----:B---3--:R-:W-:Y:S02]  /*05d0*/  HADD2.F32 R21, -RZ, R21.H0_H0 ;  /* 0x20000015ff157230 */ /* 0x008fe40000004100 */
[----:B----4-:R-:W-:-:S02]  /*05e0*/  HADD2.F32 R22, -RZ, R22.H0_H0 ;  /* 0x20000016ff167230 */ /* 0x010fc40000004100 */
[----:B-----5:R-:W-:Y:S02]  /*05f0*/  HADD2.F32 R25, -RZ, R20.H0_H0 ;  /* 0x20000014ff197230 */ /* 0x020fe40000004100 */
[----:B------:R-:W-:Y:S02]  /*0600*/  HADD2.F32 R7, -RZ, R8.H0_H0 ;  /* 0x20000008ff077230 */ /* 0x000fe40000004100 */
[----:B------:R-:W-:Y:S02]  /*0610*/  IMAD.IADD R8, R23, 0x1, R3 ;  /* 0x0000000117087824 */ /* 0x000fe400078e0203 */
[----:B------:R-:W-:Y:S01]  /*0620*/  FADD R25, R18, R25 ;  /* 0x0000001912197221 */ /* 0x000fe20000000000 */
[----:B------:R-:W-:Y:S02]  /*0630*/  HADD2.F32 R6, -RZ, R6.H0_H0 ;  /* 0x20000006ff067230 */ /* 0x000fe40000004100 */
[----:B------:R-:W-:Y:S01]  /*0640*/  ISETP.GE.AND P0, PT, R8, R19, PT ;  /* 0x000000130800720c */ /* 0x000fe20003f06270 */
[----:B------:R-:W-:Y:S01]  /*0650*/  FFMA R4, R25, R25, R4 ;  /* 0x0000001919047223 */ /* 0x000fe20000000004 */
[----:B------:R-:W-:Y:S01]  /*0660*/  FADD R21, R21, R22 ;  /* 0x0000001615157221 */ /* 0x000fe20000000000 */
[----:B------:R-:W-:Y:S01]  /*0670*/  FADD R7, R6, R7 ;  /* 0x0000000706077221 */ /* 0x000fe20000000000 */
[----:B------:R-:W-:-:S02]  /*0680*/  HADD2.F32 R14, -RZ, R14.H0_H0 ;  /* 0x2000000eff0e7230 */ /* 0x000fc40000004100 */
[----:B------:R-:W-:Y:S01]  /*0690*/  FFMA R4, R21, R21, R4 ;  /* 0x0000001515047223 */ /* 0x000fe20000000004 */
[----:B------:R-:W-:-:S03]  /*06a0*/  HADD2.F32 R9, -RZ, R16.H0_H0 ;  /* 0x20000010ff097230 */ /* 0x000fc60000004100 */
[----:B------:R-:W-:Y:S02]  /*06b0*/  FFMA R4, R7, R7, R4 ;  /* 0x0000000707047223 */ /* 0x000fe40000000004 */
[----:B------:R-:W-:-:S04]  /*06c0*/  FADD R9, R14, R9 ;  /* 0x000000090e097221 */ /* 0x000fc80000000000 */
[----:B------:R-:W-:Y:S01]  /*06d0*/  FFMA R4, R9, R9, R4 ;  /* 0x0000000909047223 */ /* 0x000fe20000000004 */
[----:B------:R-:W-:Y:S06]  /*06e0*/  @!P0 BRA `(.L_x_69) ;  /* 0xfffffffc00688947 */ /* 0x000fec000383ffff */
.L_x_65:
[----:B------:R-:W-:Y:S05]  /*06f0*/  BSYNC.RECONVERGENT B0 ;  /* 0x0000000000007941 */ /* 0x000fea0003800200 */
.L_x_64:
[----:B------:R-:W1:Y:S01]  /*0700*/  SHFL.BFLY PT, R7, R4, 0x10, 0x1f ;  /* 0x0e001f0004077f89 */ /* 0x000e6200000e0000 */
[----:B------:R-:W-:Y:S02]  /*0710*/  LOP3.LUT P0, RZ, R0, 0x1f, RZ, 0xc0, !PT ;  /* 0x0000001f00ff7812 */ /* 0x000fe4000780c0ff */
[----:B0-----:R-:W-:-:S04]  /*0720*/  IADD3 R14, PT, PT, R3, 0x1f, RZ ;  /* 0x0000001f030e7810 */ /* 0x001fc80007ffe0ff */
        /* <DEDUP_REMOVED lines=13> */
[----:B------:R-:W-:-:S05]  /*0800*/  @!P1 VIADD R6, R6, 0x10 ;  /* 0x0000001006069836 */ /* 0x000fca0000000000 */
[----:B-1----:R-:W-:-:S05]  /*0810*/  @!P1 LEA R17, R17, R6, 0x18 ;  /* 0x0000000611119211 */ /* 0x002fca00078ec0ff */
[C---:B------:R-:W-:Y:S02]  /*0820*/  @!P1 IMAD R6, R0.reuse, 0x4, R17 ;  /* 0x0000000400069824 */ /* 0x040fe400078e0211 */
[----:B--2---:R-:W-:Y:S01]  /*0830*/  FADD R8, R9, R8 ;  /* 0x0000000809087221 */ /* 0x004fe20000000000 */
[----:B0-----:R-:W-:Y:S02]  /*0840*/  @!P0 LEA R9, R15, R4, 0x18 ;  /* 0x000000040f098211 */ /* 0x001fe400078ec0ff */
[----:B------:R-:W-:Y:S02]  /*0850*/  MOV R4, RZ ;  /* 0x000000ff00047202 */ /* 0x000fe40000000f00 */
        /* <DEDUP_REMOVED lines=19> */
.L_x_83:
        /* <DEDUP_REMOVED lines=14> */
[----:B------:R-:W-:Y:S05]  /*0a70*/  CALL.REL.NOINC `($__internal_2_$__cuda_sm3x_div_rn_noftz_f32_slowpath) ;  /* 0x0000000c00b87944 */ /* 0x000fea0003c00000 */
[----:B------:R-:W-:-:S07]  /*0a80*/  IMAD.MOV.U32 R6, RZ, RZ, R4 ;  /* 0x000000ffff067224 */ /* 0x000fce00078e0004 */
.L_x_73:
[----:B------:R-:W-:Y:S05]  /*0a90*/  BSYNC.RECONVERGENT B0 ;  /* 0x0000000000007941 */ /* 0x000fea0003800200 */
.L_x_72:
        /* <DEDUP_REMOVED lines=10> */
.L_x_70:
        /* <DEDUP_REMOVED lines=17> */
[----:B0-----:R-:W-:Y:S02]  /*0c50*/  HFMA2 R8, -RZ, RZ, 0, 0 ;  /* 0x00000000ff087431 */ /* 0x001fe400000001ff */
        /* <DEDUP_REMOVED lines=14> */
[----:B------:R-:W-:Y:S02]  /*0d40*/  IMAD.IADD R4, R6, 0x1, R17 ;  /* 0x0000000106047824 */ /* 0x000fe400078e0211 */
[----:B------:R-:W0:Y:S01]  /*0d50*/  LDS R6, [UR4] ;  /* 0x00000004ff067984 */ /* 0x000e220008000800 */
[----:B------:R-:W1:Y:S02]  /*0d60*/  LDCU.64 UR4, c[0x0][0x3a0] ;  /* 0x00007400ff0477ac */ /* 0x000e640008000a00 */
[----:B------:R-:W-:-:S04]  /*0d70*/  LOP3.LUT R8, R4, 0x3, RZ, 0xc0, !PT ;  /* 0x0000000304087812 */ /* 0x000fc800078ec0ff */
[----:B------:R-:W-:-:S13]  /*0d80*/  ISETP.NE.AND P0, PT, R8, 0x3, PT ;  /* 0x000000030800780c */ /* 0x000fda0003f05270 */
[----:B-1----:R-:W-:Y:S05]  /*0d90*/  @!P0 BRA `(.L_x_75) ;  /* 0x00000000009c8947 */ /* 0x002fea0003800000 */
[----:B------:R-:W1:Y:S01]  /*0da0*/  LDCU.128 UR8, c[0x0][0x380] ;  /* 0x00007000ff0877ac */ /* 0x000e620008000c00 */
[----:B------:R-:W-:Y:S01]  /*0db0*/  VIADD R14, R4, 0x1 ;  /* 0x00000001040e7836 */ /* 0x000fe20000000000 */
[C---:B------:R-:W-:Y:S02]  /*0dc0*/  SHF.L.U32 R9, R5.reuse, 0x1, RZ ;  /* 0x0000000105097819 */ /* 0x040fe400000006ff */
[----:B------:R-:W-:Y:S02]  /*0dd0*/  SHF.L.U64.HI R27, R5, 0x1, R2 ;  /* 0x00000001051b7819 */ /* 0x000fe40000010202 */
        /* <DEDUP_REMOVED lines=8> */
.L_x_76:
        /* <DEDUP_REMOVED lines=9> */
[----:B------:R-:W-:Y:S02]  /*0ef0*/  VIADD R24, R24, 0x1 ;  /* 0x0000000118187836 */ /* 0x000fe40000000000 */
[----:B--2---:R-:W-:Y:S02]  /*0f00*/  HADD2.F32 R23, -RZ, R18.H0_H0 ;  /* 0x20000012ff177230 */ /* 0x004fe40000004100 */
[----:B---3--:R-:W-:-:S05]  /*0f10*/  HADD2.F32 R22, -RZ, R16.H0_H0 ;  /* 0x20000010ff167230 */ /* 0x008fca0000004100 */
[----:B------:R-:W-:Y:S01]  /*0f20*/  FADD R23, R22, R23 ;  /* 0x0000001716177221 */ /* 0x000fe20000000000 */
[----:B----4-:R-:W-:-:S03]  /*0f30*/  HADD2.F32 R22, -RZ, R20.H0_H0 ;  /* 0x20000014ff167230 */ /* 0x010fc60000004100 */
[----:B0-----:R-:W-:Y:S01]  /*0f40*/  FMUL R29, R6, R23 ;  /* 0x00000017061d7220 */ /* 0x001fe20000400000 */
[----:B------:R-:W-:-:S03]  /*0f50*/  IADD3 R16, P1, PT, R14, R8, RZ ;  /* 0x000000080e107210 */ /* 0x000fc60007f3e0ff */
[----:B------:R-:W-:Y:S01]  /*0f60*/  FMUL R29, R22, R29 ;  /* 0x0000001d161d7220 */ /* 0x000fe20000400000 */
[----:B------:R-:W-:Y:S02]  /*0f70*/  IADD3 R22, P0, PT, R14, R9, RZ ;  /* 0x000000090e167210 */ /* 0x000fe40007f1e0ff */
[----:B------:R-:W-:Y:S02]  /*0f80*/  F2FP.F16.F32.PACK_AB R18, RZ, R23 ;  /* 0x00000017ff12723e */ /* 0x000fe400000000ff */
[----:B------:R-:W-:Y:S01]  /*0f90*/  F2FP.F16.F32.PACK_AB R29, RZ, R29 ;  /* 0x0000001dff1d723e */ /* 0x000fe200000000ff */
[C---:B------:R-:W-:Y:S01]  /*0fa0*/  IMAD.X R23, R15.reuse, 0x1, R27, P0 ;  /* 0x000000010f177824 */ /* 0x040fe200000e061b */
[----:B------:R-:W-:-:S04]  /*0fb0*/  IADD3.X R17, PT, PT, R15, R25, RZ, P1, !PT ;  /* 0x000000190f117210 */ /* 0x000fc80000ffe4ff */
[----:B------:R1:W-:Y:S04]  /*0fc0*/  STG.E.U16 desc[UR6][R22.64], R18 ;  /* 0x0000001216007986 */ /* 0x0003e8000c101506 */
[----:B------:R1:W-:Y:S01]  /*0fd0*/  STG.E.U16 desc[UR6][R16.64], R29 ;  /* 0x0000001d10007986 */ /* 0x0003e2000c101506 */
[----:B------:R-:W-:Y:S01]  /*0fe0*/  ISETP.NE.AND P0, PT, R24, RZ, PT ;  /* 0x000000ff1800720c */ /* 0x000fe20003f05270 */
[----:B------:R-:W-:-:S12]  /*0ff0*/  IMAD.WIDE.U32 R14, R3, 0x2, R14 ;  /* 0x00000002030e7825 */ /* 0x000fd800078e000e */
[----:B-1----:R-:W-:Y:S05]  /*1000*/  @P0 BRA `(.L_x_76) ;  /* 0xfffffffc00940947 */ /* 0x002fea000383ffff */
.L_x_75:
[----:B------:R-:W-:Y:S05]  /*1010*/  BSYNC.RECONVERGENT B0 ;  /* 0x0000000000007941 */ /* 0x000fea0003800200 */
.L_x_74:
[----:B------:R-:W1:Y:S01]  /*1020*/  LDC.64 R8, c[0x0][0x3a0] ;  /* 0x0000e800ff087b82 */ /* 0x000e620000000a00 */
[----:B------:R-:W-:Y:S01]  /*1030*/  ISETP.GE.U32.AND P0, PT, R4, 0x3, PT ;  /* 0x000000030400780c */ /* 0x000fe20003f06070 */
[----:B------:R-:W2:-:S12]  /*1040*/  LDCU.128 UR8, c[0x0][0x380] ;  /* 0x00007000ff0877ac */ /* 0x000e980008000c00 */
[----:B--2---:R-:W-:Y:S05]  /*1050*/  @!P0 EXIT ;  /* 0x000000000000894d */ /* 0x004fea0003800000 */
.L_x_77:
        /* <DEDUP_REMOVED lines=11> */
[----:B------:R-:W-:-:S04]  /*1110*/  IMAD.IADD R27, R21, 0x1, R3 ;  /* 0x00000001151b7824 */ /* 0x000fc800078e0203 */
[----:B-1----:R-:W-:-:S04]  /*1120*/  IMAD.WIDE.U32 R16, R27, 0x2, R10 ;  /* 0x000000021b107825 */ /* 0x002fc800078e000a */
[----:B--2---:R-:W-:Y:S01]  /*1130*/  HADD2.F32 R24, -RZ, R18.H0_H0 ;  /* 0x20000012ff187230 */ /* 0x004fe20000004100 */
[----:B------:R-:W-:Y:S01]  /*1140*/  IADD3 R18, P0, PT, R5, R0, RZ ;  /* 0x0000000005127210 */ /* 0x000fe20007f1e0ff */
[----:B---3--:R-:W-:-:S03]  /*1150*/  HADD2.F32 R25, -RZ, R22.H0_H0 ;  /* 0x20000016ff197230 */ /* 0x008fc60000004100 */
[----:B------:R-:W-:Y:S02]  /*1160*/  IADD3.X R23, PT, PT, RZ, R2, RZ, P0, !PT ;  /* 0x00000002ff177210 */ /* 0x000fe400007fe4ff */
[----:B------:R-:W-:Y:S01]  /*1170*/  FADD R0, R24, R25 ;  /* 0x0000001918007221 */ /* 0x000fe20000000000 */
[----:B----4-:R-:W-:Y:S02]  /*1180*/  HADD2.F32 R28, -RZ, R4.H0_H0 ;  /* 0x20000004ff1c7230 */ /* 0x010fe40000004100 */
[----:B------:R-:W-:-:S04]  /*1190*/  IMAD.WIDE.U32 R24, R21, 0x2, R8 ;  /* 0x0000000215187825 */ /* 0x000fc800078e0008 */
[----:B0-----:R-:W-:Y:S01]  /*11a0*/  FMUL R19, R6, R0 ;  /* 0x0000000006137220 */ /* 0x001fe20000400000 */
[C---:B------:R-:W-:Y:S01]  /*11b0*/  SHF.L.U64.HI R23, R18.reuse, 0x1, R23 ;  /* 0x0000000112177819 */ /* 0x040fe20000010217 */
[----:B------:R-:W-:Y:S02]  /*11c0*/  IMAD.SHL.U32 R22, R18, 0x2, RZ ;  /* 0x0000000212167824 */ /* 0x000fe400078e00ff */
[----:B------:R-:W-:Y:S01]  /*11d0*/  FMUL R28, R28, R19 ;  /* 0x000000131c1c7220 */ /* 0x000fe20000400000 */
[----:B------:R-:W-:Y:S01]  /*11e0*/  IMAD.WIDE.U32 R18, R27, 0x2, R12 ;  /* 0x000000021b127825 */ /* 0x000fe200078e000c */
[----:B------:R0:W2:Y:S01]  /*11f0*/  LDG.E.U16.CONSTANT R4, desc[UR6][R24.64] ;  /* 0x0000000618047981 */ /* 0x0000a2000c1e9500 */
[----:B------:R-:W-:Y:S02]  /*1200*/  IADD3 R14, P0, PT, R22, UR10, RZ ;  /* 0x0000000a160e7c10 */ /* 0x000fe4000ff1e0ff */
[----:B------:R-:W-:Y:S02]  /*1210*/  F2FP.F16.F32.PACK_AB R28, RZ, R28 ;  /* 0x0000001cff1c723e */ /* 0x000fe400000000ff */
[----:B------:R-:W-:-:S02]  /*1220*/  IADD3.X R15, PT, PT, R23, UR11, RZ, P0, !PT ;  /* 0x0000000b170f7c10 */ /* 0x000fc400087fe4ff */
[----:B0-----:R-:W-:Y:S01]  /*1230*/  F2FP.F16.F32.PACK_AB R25, RZ, R0 ;  /* 0x00000000ff19723e */ /* 0x001fe200000000ff */
[----:B-----5:R-:W-:Y:S01]  /*1240*/  HADD2.F32 R20, -RZ, R20.H0_H0 ;  /* 0x20000014ff147230 */ /* 0x020fe20000004100 */
[----:B------:R0:W3:Y:S01]  /*1250*/  LDG.E.U16.CONSTANT R0, desc[UR6][R18.64] ;  /* 0x0000000612007981 */ /* 0x0000e2000c1e9500 */
[----:B------:R-:W-:Y:S01]  /*1260*/  IADD3 R22, P0, PT, R22, UR8, RZ ;  /* 0x0000000816167c10 */ /* 0x000fe2000ff1e0ff */
[----:B------:R-:W-:Y:S01]  /*1270*/  HADD2.F32 R29, -RZ, R26.H0_H0 ;  /* 0x2000001aff1d7230 */ /* 0x000fe20000004100 */
        /* <DEDUP_REMOVED lines=8> */
[----:B0-----:R-:W-:Y:S01]  /*1300*/  PRMT R15, R28, 0x7610, R15 ;  /* 0x000076101c0f7816 */ /* 0x001fe2000000000f */
[----:B------:R-:W-:-:S04]  /*1310*/  IMAD.X R28, RZ, RZ, R2, P1 ;  /* 0x000000ffff1c7224 */ /* 0x000fc800008e0602 */
[----:B------:R0:W-:Y:S01]  /*1320*/  STG.E.U16 desc[UR6][R22.64], R15 ;  /* 0x0000000f16007986 */ /* 0x0001e2000c101506 */
[----:B------:R-:W-:Y:S01]  /*1330*/  SHF.L.U64.HI R28, R21, 0x1, R28 ;  /* 0x00000001151c7819 */ /* 0x000fe2000001021c */
[----:B-1----:R-:W-:Y:S01]  /*1340*/  IMAD.WIDE.U32 R16, R25, 0x2, R10 ;  /* 0x0000000219107825 */ /* 0x002fe200078e000a */
[----:B------:R-:W-:-:S03]  /*1350*/  IADD3 R20, P0, PT, R26, UR10, RZ ;  /* 0x0000000a1a147c10 */ /* 0x000fc6000ff1e0ff */
[----:B0-----:R-:W-:Y:S01]  /*1360*/  IMAD.WIDE.U32 R14, R25, 0x2, R12 ;  /* 0x00000002190e7825 */ /* 0x001fe200078e000c */
[----:B------:R-:W-:Y:S01]  /*1370*/  IADD3.X R21, PT, PT, R28, UR11, RZ, P0, !PT ;  /* 0x0000000b1c157c10 */ /* 0x000fe200087fe4ff */
[----:B------:R-:W5:Y:S04]  /*1380*/  LDG.E.U16.CONSTANT R16, desc[UR6][R16.64] ;  /* 0x0000000610107981 */ /* 0x000f68000c1e9500 */
[----:B------:R0:W5:Y:S01]  /*1390*/  LDG.E.U16.CONSTANT R14, desc[UR6][R14.64] ;  /* 0x000000060e0e7981 */ /* 0x000162000c1e9500 */
[----:B------:R-:W-:-:S06]  /*13a0*/  IMAD.WIDE.U32 R18, R27, 0x2, R8 ;  /* 0x000000021b127825 */ /* 0x000fcc00078e0008 */
[----:B------:R2:W5:Y:S01]  /*13b0*/  LDG.E.U16.CONSTANT R18, desc[UR6][R18.64] ;  /* 0x0000000612127981 */ /* 0x000562000c1e9500 */
[----:B0-----:R-:W-:-:S04]  /*13c0*/  F2FP.F16.F32.PACK_AB R15, RZ, R29 ;  /* 0x0000001dff0f723e */ /* 0x001fc800000000ff */
[----:B------:R-:W-:-:S05]  /*13d0*/  PRMT R23, R15, 0x7610, R23 ;  /* 0x000076100f177816 */ /* 0x000fca0000000017 */
[----:B------:R0:W-:Y:S02]  /*13e0*/  STG.E.U16 desc[UR6][R20.64], R23 ;  /* 0x0000001714007986 */ /* 0x0001e4000c101506 */
[----:B0-----:R-:W-:-:S06]  /*13f0*/  IMAD.WIDE.U32 R22, R25, 0x2, R8 ;  /* 0x0000000219167825 */ /* 0x001fcc00078e0008 */
[----:B------:R0:W5:Y:S01]  /*1400*/  LDG.E.U16.CONSTANT R22, desc[UR6][R22.64] ;  /* 0x0000000616167981 */ /* 0x000162000c1e9500 */
[----:B------:R-:W-:Y:S01]  /*1410*/  FMUL R29, R6, R29 ;  /* 0x0000001d061d7220 */ /* 0x000fe20000400000 */
[----:B------:R-:W-:Y:S01]  /*1420*/  IADD3 R26, P0, PT, R26, UR8, RZ ;  /* 0x000000081a1a7c10 */ /* 0x000fe2000ff1e0ff */
[----:B--2---:R-:W-:Y:S01]  /*1430*/  HADD2.F32 R19, -RZ, R4.H0_H0 ;  /* 0x20000004ff137230 */ /* 0x004fe20000004100 */
[----:B------:R-:W-:-:S04]  /*1440*/  IADD3 R4, P1, PT, R5, R27, RZ ;  /* 0x0000001b05047210 */ /* 0x000fc80007f3e0ff */
[----:B------:R-:W-:Y:S01]  /*1450*/  FMUL R19, R19, R29 ;  /* 0x0000001d13137220 */ /* 0x000fe20000400000 */
[----:B------:R-:W-:Y:S01]  /*1460*/  IADD3.X R17, PT, PT, RZ, R2, RZ, P1, !PT ;  /* 0x00000002ff117210 */ /* 0x000fe20000ffe4ff */
[----:B---3--:R-:W-:Y:S02]  /*1470*/  HADD2.F32 R0, -RZ, R0.H0_H0 ;  /* 0x20000000ff007230 */ /* 0x008fe40000004100 */
[----:B----4-:R-:W-:Y:S01]  /*1480*/  HADD2.F32 R15, -RZ, R24.H0_H0 ;  /* 0x20000018ff0f7230 */ /* 0x010fe20000004100 */
[----:B------:R-:W-:-:S04]  /*1490*/  F2FP.F16.F32.PACK_AB R19, RZ, R19 ;  /* 0x00000013ff13723e */ /* 0x000fc800000000ff */
[----:B------:R-:W-:Y:S01]  /*14a0*/  FADD R15, R0, R15 ;  /* 0x0000000f000f7221 */ /* 0x000fe20000000000 */
[C---:B------:R-:W-:Y:S01]  /*14b0*/  SHF.L.U64.HI R0, R4.reuse, 0x1, R17 ;  /* 0x0000000104007819 */ /* 0x040fe20000010211 */
[----:B------:R-:W-:Y:S01]  /*14c0*/  IMAD.SHL.U32 R4, R4, 0x2, RZ ;  /* 0x0000000204047824 */ /* 0x000fe200078e00ff */
[----:B0-----:R-:W-:Y:S02]  /*14d0*/  PRMT R23, R19, 0x7610, R23 ;  /* 0x0000761013177816 */ /* 0x001fe40000000017 */
[----:B------:R-:W-:-:S05]  /*14e0*/  IADD3.X R27, PT, PT, R28, UR9, RZ, P0, !PT ;  /* 0x000000091c1b7c10 */ /* 0x000fca00087fe4ff */
[----:B------:R0:W-:Y:S01]  /*14f0*/  STG.E.U16 desc[UR6][R26.64], R23 ;  /* 0x000000171a007986 */ /* 0x0001e2000c101506 */
[----:B-----5:R-:W-:Y:S02]  /*1500*/  HADD2.F32 R20, -RZ, R16.H0_H0 ;  /* 0x20000010ff147230 */ /* 0x020fe40000004100 */
[----:B------:R-:W-:Y:S01]  /*1510*/  HADD2.F32 R19, -RZ, R14.H0_H0 ;  /* 0x2000000eff137230 */ /* 0x000fe20000004100 */
[----:B------:R-:W-:Y:S02]  /*1520*/  IADD3 R14, P0, PT, R4, UR10, RZ ;  /* 0x0000000a040e7c10 */ /* 0x000fe4000ff1e0ff */
[-C--:B------:R-:W-:Y:S02]  /*1530*/  F2FP.F16.F32.PACK_AB R16, RZ, R15.reuse ;  /* 0x0000000fff10723e */ /* 0x080fe400000000ff */
[----:B------:R-:W-:Y:S01]  /*1540*/  FADD R19, R19, R20 ;  /* 0x0000001413137221 */ /* 0x000fe20000000000 */
[----:B------:R-:W-:Y:S02]  /*1550*/  HADD2.F32 R17, -RZ, R18.H0_H0 ;  /* 0x20000012ff117230 */ /* 0x000fe40000004100 */
[----:B------:R-:W-:Y:S01]  /*1560*/  FMUL R18, R6, R15 ;  /* 0x0000000f06127220 */ /* 0x000fe20000400000 */
[----:B------:R-:W-:-:S02]  /*1570*/  IADD3.X R15, PT, PT, R0, UR11, RZ, P0, !PT ;  /* 0x0000000b000f7c10 */ /* 0x000fc400087fe4ff */
[----:B------:R-:W-:Y:S01]  /*1580*/  IADD3 R20, P0, PT, R5, R25, RZ ;  /* 0x0000001905147210 */ /* 0x000fe20007f1e0ff */
[----:B------:R-:W-:Y:S01]  /*1590*/  FMUL R21, R6, R19 ;  /* 0x0000001306157220 */ /* 0x000fe20000400000 */
[----:B------:R-:W-:-:S03]  /*15a0*/  FMUL R17, R17, R18 ;  /* 0x0000001211117220 */ /* 0x000fc60000400000 */
[----:B0-----:R-:W-:Y:S01]  /*15b0*/  IMAD.X R23, RZ, RZ, R2, P0 ;  /* 0x000000ffff177224 */ /* 0x001fe200000e0602 */
[----:B------:R-:W-:Y:S02]  /*15c0*/  PRMT R24, R16, 0x7610, R24 ;  /* 0x0000761010187816 */ /* 0x000fe40000000018 */
[----:B------:R-:W-:Y:S02]  /*15d0*/  IADD3 R16, P0, PT, R4, UR8, RZ ;  /* 0x0000000804107c10 */ /* 0x000fe4000ff1e0ff */
[----:B------:R-:W-:Y:S01]  /*15e0*/  F2FP.F16.F32.PACK_AB R4, RZ, R17 ;  /* 0x00000011ff04723e */ /* 0x000fe200000000ff */
[----:B------:R0:W-:Y:S01]  /*15f0*/  STG.E.U16 desc[UR6][R14.64], R24 ;  /* 0x000000180e007986 */ /* 0x0001e2000c101506 */
[----:B------:R-:W-:Y:S02]  /*1600*/  IADD3.X R17, PT, PT, R0, UR9, RZ, P0, !PT ;  /* 0x0000000900117c10 */ /* 0x000fe400087fe4ff */
[----:B------:R-:W-:Y:S01]  /*1610*/  F2FP.F16.F32.PACK_AB R0, RZ, R19 ;  /* 0x00000013ff00723e */ /* 0x000fe200000000ff */
[----:B------:R-:W-:-:S05]  /*1620*/  HADD2.F32 R22, -RZ, R22.H0_H0 ;  /* 0x20000016ff167230 */ /* 0x000fca0000004100 */
[----:B------:R-:W-:Y:S01]  /*1630*/  FMUL R21, R22, R21 ;  /* 0x0000001516157220 */ /* 0x000fe20000400000 */
[C---:B------:R-:W-:Y:S02]  /*1640*/  SHF.L.U64.HI R22, R20.reuse, 0x1, R23 ;  /* 0x0000000114167819 */ /* 0x040fe40000010217 */
[----:B------:R-:W-:-:S04]  /*1650*/  SHF.L.U32 R20, R20, 0x1, RZ ;  /* 0x0000000114147819 */ /* 0x000fc800000006ff */
[C---:B------:R-:W-:Y:S02]  /*1660*/  IADD3 R18, P0, PT, R20.reuse, UR10, RZ ;  /* 0x0000000a14127c10 */ /* 0x040fe4000ff1e0ff */
[----:B0-----:R-:W-:Y:S02]  /*1670*/  IADD3 R14, P1, PT, R20, UR8, RZ ;  /* 0x00000008140e7c10 */ /* 0x001fe4000ff3e0ff */
[----:B------:R-:W-:Y:S02]  /*1680*/  IADD3.X R19, PT, PT, R22, UR11, RZ, P0, !PT ;  /* 0x0000000b16137c10 */ /* 0x000fe400087fe4ff */
[----:B------:R-:W-:Y:S02]  /*1690*/  PRMT R20, R0, 0x7610, R20 ;  /* 0x0000761000147816 */ /* 0x000fe40000000014 */
[----:B------:R-:W-:Y:S02]  /*16a0*/  F2FP.F16.F32.PACK_AB R21, RZ, R21 ;  /* 0x00000015ff15723e */ /* 0x000fe400000000ff */
        /* <DEDUP_REMOVED lines=8> */
.L_x_71:
[----:B------:R-:W-:Y:S01]  /*1730*/  IMAD.MOV.U32 R17, RZ, RZ, 0x10 ;  /* 0x00000010ff117424 */ /* 0x000fe200078e00ff */
[----:B------:R-:W-:Y:S01]  /*1740*/  MOV R21, 0x1f ;  /* 0x0000001f00157802 */ /* 0x000fe20000000f00 */
[----:B------:R-:W-:-:S07]  /*1750*/  IMAD.MOV.U32 R14, RZ, RZ, -0x1 ;  /* 0xffffffffff0e7424 */ /* 0x000fce00078e00ff */
[----:B-1----:R-:W-:Y:S05]  /*1760*/  WARPSYNC.COLLECTIVE R14, `(.L_x_78) ;  /* 0x000000000e087348 */ /* 0x002fea0003c00000 */
[----:B-1----:R0:W1:Y:S02]  /*1770*/  SHFL.BFLY P0, R15, R4, R17, R21 ;  /* 0x0c000011040f7389 */ /* 0x0020640000000015 */
[----:B01----:R-:W-:Y:S05]  /*1780*/  ENDCOLLECTIVE ;  /* 0x000000000000791b */ /* 0x003fea0003800000 */
.L_x_78:
[----:B------:R-:W-:Y:S02]  /*1790*/  IMAD.MOV.U32 R17, RZ, RZ, 0x8 ;  /* 0x00000008ff117424 */ /* 0x000fe400078e00ff */
[----:B------:R-:W-:-:S04]  /*17a0*/  IMAD.MOV.U32 R7, RZ, RZ, R15 ;  /* 0x000000ffff077224 */ /* 0x000fc800078e000f */
[----:B------:R-:W-:-:S05]  /*17b0*/  FADD R7, R7, R4 ;  /* 0x0000000407077221 */ /* 0x000fca0000000000 */
[----:B------:R-:W-:-:S07]  /*17c0*/  MOV R4, R7 ;  /* 0x0000000700047202 */ /* 0x000fce0000000f00 */
[----:B------:R-:W-:Y:S05]  /*17d0*/  WARPSYNC.COLLECTIVE R14, `(.L_x_79) ;  /* 0x000000000e087348 */ /* 0x000fea0003c00000 */
[----:B------:R0:W1:Y:S02]  /*17e0*/  SHFL.BFLY P0, R15, R4, R17, R21 ;  /* 0x0c000011040f7389 */ /* 0x0000640000000015 */
[----:B01----:R-:W-:Y:S05]  /*17f0*/  ENDCOLLECTIVE ;  /* 0x000000000000791b */ /* 0x003fea0003800000 */
.L_x_79:
[----:B------:R-:W-:Y:S02]  /*1800*/  IMAD.MOV.U32 R17, RZ, RZ, 0x4 ;  /* 0x00000004ff117424 */ /* 0x000fe400078e00ff */
[----:B------:R-:W-:-:S04]  /*1810*/  IMAD.MOV.U32 R6, RZ, RZ, R15 ;  /* 0x000000ffff067224 */ /* 0x000fc800078e000f */
[----:B------:R-:W-:-:S05]  /*1820*/  FADD R6, R7, R6 ;  /* 0x0000000607067221 */ /* 0x000fca0000000000 */
[----:B------:R-:W-:-:S07]  /*1830*/  MOV R4, R6 ;  /* 0x0000000600047202 */ /* 0x000fce0000000f00 */
[----:B------:R-:W-:Y:S05]  /*1840*/  WARPSYNC.COLLECTIVE R14, `(.L_x_80) ;  /* 0x000000000e087348 */ /* 0x000fea0003c00000 */
[----:B------:R0:W1:Y:S02]  /*1850*/  SHFL.BFLY P0, R15, R4, R17, R21 ;  /* 0x0c000011040f7389 */ /* 0x0000640000000015 */
[----:B01----:R-:W-:Y:S05]  /*1860*/  ENDCOLLECTIVE ;  /* 0x000000000000791b */ /* 0x003fea0003800000 */
.L_x_80:
[----:B------:R-:W-:Y:S02]  /*1870*/  IMAD.MOV.U32 R17, RZ, RZ, 0x2 ;  /* 0x00000002ff117424 */ /* 0x000fe400078e00ff */
[----:B------:R-:W-:-:S04]  /*1880*/  IMAD.MOV.U32 R9, RZ, RZ, R15 ;  /* 0x000000ffff097224 */ /* 0x000fc800078e000f */
[----:B------:R-:W-:-:S05]  /*1890*/  FADD R9, R6, R9 ;  /* 0x0000000906097221 */ /* 0x000fca0000000000 */
[----:B------:R-:W-:-:S07]  /*18a0*/  MOV R4, R9 ;  /* 0x0000000900047202 */ /* 0x000fce0000000f00 */
[----:B------:R-:W-:Y:S05]  /*18b0*/  WARPSYNC.COLLECTIVE R14, `(.L_x_81) ;  /* 0x000000000e087348 */ /* 0x000fea0003c00000 */
[----:B------:R0:W1:Y:S02]  /*18c0*/  SHFL.BFLY P0, R15, R4, R17, R21 ;  /* 0x0c000011040f7389 */ /* 0x0000640000000015 */
[----:B01----:R-:W-:Y:S05]  /*18d0*/  ENDCOLLECTIVE ;  /* 0x000000000000791b */ /* 0x003fea0003800000 */
.L_x_81:
[----:B------:R-:W-:Y:S01]  /*18e0*/  HFMA2 R17, -RZ, RZ, 0, 5.9604644775390625e-08 ;  /* 0x00000001ff117431 */ /* 0x000fe200000001ff */
[----:B------:R-:W-:-:S05]  /*18f0*/  MOV R8, R15 ;  /* 0x0000000f00087202 */ /* 0x000fca0000000f00 */
[----:B------:R-:W-:-:S04]  /*1900*/  FADD R8, R9, R8 ;  /* 0x0000000809087221 */ /* 0x000fc80000000000 */
[----:B------:R-:W-:-:S07]  /*1910*/  IMAD.MOV.U32 R4, RZ, RZ, R8 ;  /* 0x000000ffff047224 */ /* 0x000fce00078e0008 */
[----:B------:R-:W-:Y:S05]  /*1920*/  WARPSYNC.COLLECTIVE R14, `(.L_x_82) ;  /* 0x000000000e087348 */ /* 0x000fea0003c00000 */
[----:B------:R0:W1:Y:S02]  /*1930*/  SHFL.BFLY P0, R15, R4, R17, R21 ;  /* 0x0c000011040f7389 */ /* 0x0000640000000015 */
[----:B01----:R-:W-:Y:S05]  /*1940*/  ENDCOLLECTIVE ;  /* 0x000000000000791b */ /* 0x003fea0003800000 */
.L_x_82:
[----:B------:R-:W-:Y:S05]  /*1950*/  BRA `(.L_x_83) ;  /* 0xfffffff0000c7947 */ /* 0x000fea000383ffff */
        .weak           $__internal_2_$__cuda_sm3x_div_rn_noftz_f32_slowpath
        .type           $__internal_2_$__cuda_sm3x_div_rn_noftz_f32_slowpath,@function
        .size           $__internal_2_$__cuda_sm3x_div_rn_noftz_f32_slowpath,(.L_x_194 - $__internal_2_$__cuda_sm3x_div_rn_noftz_f32_slowpath)
$__internal_2_$__cuda_sm3x_div_rn_noftz_f32_slowpath:
[----:B------:R-:W-:Y:S01]  /*1960*/  SHF.R.U32.HI R9, RZ, 0x17, R7 ;  /* 0x00000017ff097819 */ /* 0x000fe20000011607 */
[----:B------:R-:W-:Y:S01]  /*1970*/  BSSY.RECONVERGENT B1, `(.L_x_84) ;  /* 0x0000064000017945 */ /* 0x000fe20003800200 */
[--C-:B------:R-:W-:Y:S01]  /*1980*/  SHF.R.U32.HI R8, RZ, 0x17, R4.reuse ;  /* 0x00000017ff087819 */ /* 0x100fe20000011604 */
[----:B------:R-:W-:Y:S01]  /*1990*/  IMAD.MOV.U32 R14, RZ, RZ, R4 ;  /* 0x000000ffff0e7224 */ /* 0x000fe200078e0004 */
[----:B------:R-:W-:Y:S02]  /*19a0*/  LOP3.LUT R9, R9, 0xff, RZ, 0xc0, !PT ;  /* 0x000000ff09097812 */ /* 0x000fe400078ec0ff */
[----:B------:R-:W-:Y:S02]  /*19b0*/  LOP3.LUT R18, R8, 0xff, RZ, 0xc0, !PT ;  /* 0x000000ff08127812 */ /* 0x000fe400078ec0ff */
[----:B------:R-:W-:Y:S01]  /*19c0*/  MOV R15, R7 ;  /* 0x00000007000f7202 */ /* 0x000fe20000000f00 */
[----:B------:R-:W-:Y:S01]  /*19d0*/  VIADD R16, R9, 0xffffffff ;  /* 0xffffffff09107836 */ /* 0x000fe20000000000 */
[----:B------:R-:W-:-:S04]  /*19e0*/  IADD3 R17, PT, PT, R18, -0x1, RZ ;  /* 0xffffffff12117810 */ /* 0x000fc80007ffe0ff */
        /* <DEDUP_REMOVED lines=25> */
[----:B------:R-:W-:Y:S02]  /*1b80*/  @!P1 FFMA R15, R7, 1.84467440737095516160e+19, RZ ;  /* 0x5f800000070f9823 */ /* 0x000fe400000000ff */
[----:B------:R-:W-:-:S07]  /*1b90*/  @!P1 IADD3 R8, PT, PT, R8, 0x40, RZ ;  /* 0x0000004008089810 */ /* 0x000fce0007ffe0ff */
.L_x_85:
[----:B------:R-:W-:Y:S01]  /*1ba0*/  LEA R4, R9, 0xc0800000, 0x17 ;  /* 0xc080000009047811 */ /* 0x000fe200078eb8ff */
[----:B------:R-:W-:Y:S01]  /*1bb0*/  BSSY.RECONVERGENT B2, `(.L_x_90) ;  /* 0x0000036000027945 */ /* 0x000fe20003800200 */
[----:B------:R-:W-:-:S03]  /*1bc0*/  IADD3 R7, PT, PT, R18, -0x7f, RZ ;  /* 0xffffff8112077810 */ /* 0x000fc60007ffe0ff */
[----:B------:R-:W-:Y:S01]  /*1bd0*/  IMAD.IADD R15, R15, 0x1, -R4 ;  /* 0x000000010f0f7824 */ /* 0x000fe200078e0a04 */
[C---:B------:R-:W-:Y:S01]  /*1be0*/  IADD3 R9, PT, PT, R7.reuse, 0x7f, -R9 ;  /* 0x0000007f07097810 */ /* 0x040fe20007ffe809 */
[----:B------:R-:W-:Y:S02]  /*1bf0*/  IMAD R4, R7, -0x800000, R14 ;  /* 0xff80000007047824 */ /* 0x000fe400078e020e */
[----:B------:R-:W0:Y:S01]  /*1c00*/  MUFU.RCP R16, R15 ;  /* 0x0000000f00107308 */ /* 0x000e220000001000 */
[----:B------:R-:W-:Y:S01]  /*1c10*/  FADD.FTZ R17, -R15, -RZ ;  /* 0x800000ff0f117221 */ /* 0x000fe20000010100 */
[----:B------:R-:W-:-:S03]  /*1c20*/  IMAD.IADD R9, R9, 0x1, R8 ;  /* 0x0000000109097824 */ /* 0x000fc600078e0208 */
        /* <DEDUP_REMOVED lines=38> */
[----:B------:R-:W-:-:S04]  /*1e90*/  LOP3.LUT R7, R7, R8, RZ, 0xc0, !PT ;  /* 0x0000000807077212 */ /* 0x000fc800078ec0ff */
[----:B------:R-:W-:-:S04]  /*1ea0*/  IADD3 R7, PT, PT, R14, R7, RZ ;  /* 0x000000070e077210 */ /* 0x000fc80007ffe0ff */
[----:B------:R-:W-:Y:S01]  /*1eb0*/  LOP3.LUT R4, R7, R4, RZ, 0xfc, !PT ;  /* 0x0000000407047212 */ /* 0x000fe200078efcff */
[----:B------:R-:W-:Y:S06]  /*1ec0*/  BRA `(.L_x_93) ;  /* 0x0000000000107947 */ /* 0x000fec0003800000 */
.L_x_92:
[----:B------:R-:W-:-:S04]  /*1ed0*/  LOP3.LUT R4, R4, 0x80000000, RZ, 0xc0, !PT ;  /* 0x8000000004047812 */ /* 0x000fc800078ec0ff */
[----:B------:R-:W-:Y:S01]  /*1ee0*/  LOP3.LUT R4, R4, 0x7f800000, RZ, 0xfc, !PT ;  /* 0x7f80000004047812 */ /* 0x000fe200078efcff */
[----:B------:R-:W-:Y:S06]  /*1ef0*/  BRA `(.L_x_93) ;  /* 0x0000000000047947 */ /* 0x000fec0003800000 */
.L_x_91:
[----:B------:R-:W-:-:S07]  /*1f00*/  IMAD R4, R9, 0x800000, R4 ;  /* 0x0080000009047824 */ /* 0x000fce00078e0204 */
.L_x_93:
[----:B------:R-:W-:Y:S05]  /*1f10*/  BSYNC.RECONVERGENT B2 ;  /* 0x0000000000027941 */ /* 0x000fea0003800200 */
.L_x_90:
[----:B------:R-:W-:Y:S05]  /*1f20*/  BRA `(.L_x_94) ;  /* 0x0000000000207947 */ /* 0x000fea0003800000 */
.L_x_89:
[----:B------:R-:W-:-:S04]  /*1f30*/  LOP3.LUT R4, R15, 0x80000000, R14, 0x48, !PT ;  /* 0x800000000f047812 */ /* 0x000fc800078e480e */
[----:B------:R-:W-:Y:S01]  /*1f40*/  LOP3.LUT R4, R4, 0x7f800000, RZ, 0xfc, !PT ;  /* 0x7f80000004047812 */ /* 0x000fe200078efcff */
[----:B------:R-:W-:Y:S06]  /*1f50*/  BRA `(.L_x_94) ;  /* 0x0000000000147947 */ /* 0x000fec0003800000 */
.L_x_88:
[----:B------:R-:W-:Y:S01]  /*1f60*/  LOP3.LUT R4, R15, 0x80000000, R14, 0x48, !PT ;  /* 0x800000000f047812 */ /* 0x000fe200078e480e */
[----:B------:R-:W-:Y:S06]  /*1f70*/  BRA `(.L_x_94) ;  /* 0x00000000000c7947 */ /* 0x000fec0003800000 */
.L_x_87:
[----:B------:R-:W0:Y:S01]  /*1f80*/  MUFU.RSQ R4, -QNAN ;  /* 0xffc0000000047908 */ /* 0x000e220000001400 */
[----:B------:R-:W-:Y:S05]  /*1f90*/  BRA `(.L_x_94) ;  /* 0x0000000000047947 */ /* 0x000fea0003800000 */
.L_x_86:
[----:B------:R-:W-:-:S07]  /*1fa0*/  FADD.FTZ R4, R4, R7 ;  /* 0x0000000704047221 */ /* 0x000fce0000010000 */
.L_x_94:
[----:B------:R-:W-:Y:S05]  /*1fb0*/  BSYNC.RECONVERGENT B1 ;  /* 0x0000000000017941 */ /* 0x000fea0003800200 */
.L_x_84:
[----:B------:R-:W-:-:S04]  /*1fc0*/  HFMA2 R7, -RZ, RZ, 0, 0 ;  /* 0x00000000ff077431 */ /* 0x000fc800000001ff */
[----:B0-----:R-:W-:Y:S05]  /*1fd0*/  RET.REL.NODEC R6 `(_Z23rmsnorm_residual_kernelI6__halffEvPT_S2_PKS1_S4_S4_if) ;  /* 0xffffffe006087950 */ /* 0x001fea0003c3ffff */
.L_x_95:
        /* <DEDUP_REMOVED lines=10> */
.L_x_194:


//--------------------- .text._Z14rmsnorm_kernelIffEvPT_PKS0_S3_if --------------------------
	.section	.text._Z14rmsnorm_kernelIffEvPT_PKS0_S3_if,"ax",@progbits
	.align	128
        .global         _Z14rmsnorm_kernelIffEvPT_PKS0_S3_if
        .type           _Z14rmsnorm_kernelIffEvPT_PKS0_S3_if,@function
        .size           _Z14rmsnorm_kernelIffEvPT_PKS0_S3_if,(.L_x_195 - _Z14rmsnorm_kernelIffEvPT_PKS0_S3_if)
        .other          _Z14rmsnorm_kernelIffEvPT_PKS0_S3_if,@"STO_CUDA_ENTRY STV_DEFAULT"
_Z14rmsnorm_kernelIffEvPT_PKS0_S3_if:
.text._Z14rmsnorm_kernelIffEvPT_PKS0_S3_if:
[----:B------:R-:W-:Y:S01]  /*0000*/  LDC R1, c[0x0][0x37c] ;  /* 0x0000df00ff017b82 */ /* 0x000fe20000000800 */
[----:B------:R-:W0:Y:S07]  /*0010*/  S2R R29, SR_TID.X ;  /* 0x00000000001d7919 */ /* 0x000e2e0000002100 */
[----:B------:R-:W0:Y:S01]  /*0020*/  LDC R2, c[0x0][0x398] ;  /* 0x0000e600ff027b82 */ /* 0x000e220000000800 */
[----:B------:R-:W1:Y:S01]  /*0030*/  LDCU.64 UR6, c[0x0][0x358] ;  /* 0x00006b00ff0677ac */ /* 0x000e620008000a00 */
[----:B------:R-:W-:Y:S01]  /*0040*/  BSSY.RECONVERGENT B0, `(.L_x_96) ;  /* 0x0000051000007945 */ /* 0x000fe20003800200 */
[----:B------:R-:W-:-:S05]  /*0050*/  IMAD.MOV.U32 R0, RZ, RZ, RZ ;  /* 0x000000ffff007224 */ /* 0x000fca00078e00ff */
[----:B------:R-:W2:Y:S08]  /*0060*/  S2UR UR4, SR_CTAID.X ;  /* 0x00000000000479c3 */ /* 0x000eb00000002500 */
[----:B------:R-:W3:Y:S08]  /*0070*/  LDC.64 R4, c[0x0][0x388] ;  /* 0x0000e200ff047b82 */ /* 0x000ef00000000a00 */
[----:B------:R-:W4:Y:S01]  /*0080*/  LDC R8, c[0x0][0x360] ;  /* 0x0000d800ff087b82 */ /* 0x000f220000000800 */
[----:B0-----:R-:W-:Y:S01]  /*0090*/  ISETP.GE.AND P0, PT, R29, R2, PT ;  /* 0x000000021d00720c */ /* 0x001fe20003f06270 */
[----:B--2---:R-:W-:-:S05]  /*00a0*/  IMAD R9, R2, UR4, RZ ;  /* 0x0000000402097c24 */ /* 0x004fca000f8e02ff */
[----:B------:R-:W-:Y:S01]  /*00b0*/  SHF.R.S32.HI R10, RZ, 0x1f, R9 ;  /* 0x0000001fff0a7819 */ /* 0x000fe20000011409 */
[----:B---3--:R-:W-:-:S06]  /*00c0*/  IMAD.WIDE R4, R9, 0x4, R4 ;  /* 0x0000000409047825 */ /* 0x008fcc00078e0204 */
[----:B-1----:R-:W-:Y:S05]  /*00d0*/  @P0 BRA `(.L_x_97) ;  /* 0x00000004001c0947 */ /* 0x002fea0003800000 */
[----:B----4-:R-:W0:Y:S01]  /*00e0*/  I2F.U32.RP R12, R8 ;  /* 0x00000008000c7306 */ /* 0x010e220000209000 */
        /* <DEDUP_REMOVED lines=13> */
[----:B------:R-:W-:-:S06]  /*01c0*/  IMAD.HI.U32 R12, R7, R13, R6 ;  /* 0x0000000d070c7227 */ /* 0x000fcc00078e0006 */
[----:B------:R-:W-:-:S04]  /*01d0*/  IMAD.HI.U32 R12, R12, R3, RZ ;  /* 0x000000030c0c7227 */ /* 0x000fc800078e00ff */
[----:B------:R-:W-:-:S04]  /*01e0*/  IMAD.MOV R0, RZ, RZ, -R12 ;  /* 0x000000ffff007224 */ /* 0x000fc800078e0a0c */
[----:B------:R-:W-:-:S05]  /*01f0*/  IMAD R3, R8, R0, R3 ;  /* 0x0000000008037224 */ /* 0x000fca00078e0203 */
[----:B------:R-:W-:-:S13]  /*0200*/  ISETP.GE.U32.AND P0, PT, R3, R8, PT ;  /* 0x000000080300720c */ /* 0x000fda0003f06070 */
[----:B------:R-:W-:Y:S01]  /*0210*/  @P0 IMAD.IADD R3, R3, 0x1, -R8 ;  /* 0x0000000103030824 */ /* 0x000fe200078e0a08 */
[----:B------:R-:W-:-:S04]  /*0220*/  @P0 IADD3 R12, PT, PT, R12, 0x1, RZ ;  /* 0x000000010c0c0810 */ /* 0x000fc80007ffe0ff */
[----:B------:R-:W-:Y:S02]  /*0230*/  ISETP.GE.U32.AND P1, PT, R3, R8, PT ;  /* 0x000000080300720c */ /* 0x000fe40003f26070 */
[----:B------:R-:W-:-:S11]  /*0240*/  MOV R3, R29 ;  /* 0x0000001d00037202 */ /* 0x000fd60000000f00 */
[----:B------:R-:W-:Y:S01]  /*0250*/  @P1 VIADD R12, R12, 0x1 ;  /* 0x000000010c0c1836 */ /* 0x000fe20000000000 */
[----:B------:R-:W-:-:S05]  /*0260*/  @!P2 LOP3.LUT R12, RZ, R8, RZ, 0x33, !PT ;  /* 0x00000008ff0ca212 */ /* 0x000fca00078e33ff */
[----:B------:R-:W-:-:S05]  /*0270*/  IMAD.IADD R11, R11, 0x1, R12 ;  /* 0x000000010b0b7824 */ /* 0x000fca00078e020c */
[C---:B------:R-:W-:Y:S02]  /*0280*/  LOP3.LUT R0, R11.reuse, 0x3, RZ, 0xc0, !PT ;  /* 0x000000030b007812 */ /* 0x040fe400078ec0ff */
[----:B------:R-:W-:Y:S02]  /*0290*/  ISETP.GE.U32.AND P0, PT, R11, 0x3, PT ;  /* 0x000000030b00780c */ /* 0x000fe40003f06070 */
[----:B------:R-:W-:Y:S01]  /*02a0*/  ISETP.NE.AND P1, PT, R0, 0x3, PT ;  /* 0x000000030000780c */ /* 0x000fe20003f25270 */
[----:B------:R-:W-:-:S12]  /*02b0*/  IMAD.MOV.U32 R0, RZ, RZ, RZ ;  /* 0x000000ffff007224 */ /* 0x000fd800078e00ff */
[----:B------:R-:W-:Y:S05]  /*02c0*/  @!P1 BRA `(.L_x_99) ;  /* 0x0000000000509947 */ /* 0x000fea0003800000 */
[----:B------:R-:W0:Y:S01]  /*02d0*/  LDCU.64 UR4, c[0x0][0x388] ;  /* 0x00007100ff0477ac */ /* 0x000e220008000a00 */
[C---:B------:R-:W-:Y:S01]  /*02e0*/  SHF.L.U64.HI R7, R9.reuse, 0x2, R10 ;  /* 0x0000000209077819 */ /* 0x040fe2000001020a */
[----:B------:R-:W-:Y:S01]  /*02f0*/  IMAD.SHL.U32 R6, R9, 0x4, RZ ;  /* 0x0000000409067824 */ /* 0x000fe200078e00ff */
[----:B------:R-:W-:Y:S01]  /*0300*/  MOV R3, R29 ;  /* 0x0000001d00037202 */ /* 0x000fe20000000f00 */
[----:B------:R-:W-:Y:S02]  /*0310*/  VIADD R0, R11, 0x1 ;  /* 0x000000010b007836 */ /* 0x000fe40000000000 */
[----:B------:R-:W-:-:S03]  /*0320*/  IMAD.WIDE.U32 R6, R29, 0x4, R6 ;  /* 0x000000041d067825 */ /* 0x000fc600078e0006 */
[----:B0-----:R-:W-:Y:S02]  /*0330*/  IADD3 R12, P1, PT, R6, UR4, RZ ;  /* 0x00000004060c7c10 */ /* 0x001fe4000ff3e0ff */
[----:B------:R-:W-:Y:S01]  /*0340*/  LOP3.LUT R6, R0, 0x3, RZ, 0xc0, !PT ;  /* 0x0000000300067812 */ /* 0x000fe200078ec0ff */
[----:B------:R-:W-:Y:S01]  /*0350*/  IMAD.MOV.U32 R0, RZ, RZ, RZ ;  /* 0x000000ffff007224 */ /* 0x000fe200078e00ff */
[----:B------:R-:W-:-:S03]  /*0360*/  IADD3.X R7, PT, PT, R7, UR5, RZ, P1, !PT ;  /* 0x0000000507077c10 */ /* 0x000fc60008ffe4ff */
[----:B------:R-:W-:-:S07]  /*0370*/  IMAD.MOV R11, RZ, RZ, -R6 ;  /* 0x000000ffff0b7224 */ /* 0x000fce00078e0a06 */
.L_x_100:
[----:B------:R-:W-:-:S05]  /*0380*/  IMAD.MOV.U32 R13, RZ, RZ, R7 ;  /* 0x000000ffff0d7224 */ /* 0x000fca00078e0007 */
[----:B------:R0:W2:Y:S01]  /*0390*/  LDG.E.CONSTANT R15, desc[UR6][R12.64] ;  /* 0x000000060c0f7981 */ /* 0x0000a2000c1e9900 */
[----:B------:R-:W-:Y:S01]  /*03a0*/  IADD3 R11, PT, PT, R11, 0x1, RZ ;  /* 0x000000010b0b7810 */ /* 0x000fe20007ffe0ff */
[----:B------:R-:W-:-:S03]  /*03b0*/  IMAD.WIDE.U32 R6, R8, 0x4, R12 ;  /* 0x0000000408067825 */ /* 0x000fc600078e000c */
[----:B------:R-:W-:Y:S01]  /*03c0*/  ISETP.NE.AND P1, PT, R11, RZ, PT ;  /* 0x000000ff0b00720c */ /* 0x000fe20003f25270 */
[----:B------:R-:W-:Y:S02]  /*03d0*/  IMAD.IADD R3, R8, 0x1, R3 ;  /* 0x0000000108037824 */ /* 0x000fe400078e0203 */
[----:B0-----:R-:W-:Y:S02]  /*03e0*/  IMAD.MOV.U32 R12, RZ, RZ, R6 ;  /* 0x000000ffff0c7224 */ /* 0x001fe400078e0006 */
[----:B--2---:R-:W-:-:S08]  /*03f0*/  FFMA R0, R15, R15, R0 ;  /* 0x0000000f0f007223 */ /* 0x004fd00000000000 */
[----:B------:R-:W-:Y:S05]  /*0400*/  @P1 BRA `(.L_x_100) ;  /* 0xfffffffc00dc1947 */ /* 0x000fea000383ffff */
.L_x_99:
[----:B------:R-:W-:Y:S05]  /*0410*/  BSYNC.RECONVERGENT B1 ;  /* 0x0000000000017941 */ /* 0x000fea0003800200 */
.L_x_98:
[----:B------:R-:W-:Y:S05]  /*0420*/  @!P0 BRA `(.L_x_97) ;  /* 0x0000000000488947 */ /* 0x000fea0003800000 */
.L_x_101:
[----:B------:R-:W-:Y:S01]  /*0430*/  IADD3 R13, PT, PT, R8, R3, RZ ;  /* 0x00000003080d7210 */ /* 0x000fe20007ffe0ff */
[----:B------:R-:W-:-:S04]  /*0440*/  IMAD.WIDE.U32 R6, R3, 0x4, R4 ;  /* 0x0000000403067825 */ /* 0x000fc800078e0004 */
[C---:B------:R-:W-:Y:S02]  /*0450*/  IMAD.IADD R15, R13.reuse, 0x1, R8 ;  /* 0x000000010d0f7824 */ /* 0x040fe400078e0208 */
[----:B------:R-:W-:Y:S01]  /*0460*/  IMAD.WIDE.U32 R12, R13, 0x4, R4 ;  /* 0x000000040d0c7825 */ /* 0x000fe200078e0004 */
[----:B------:R-:W2:Y:S03]  /*0470*/  LDG.E.CONSTANT R7, desc[UR6][R6.64] ;  /* 0x0000000606077981 */ /* 0x000ea6000c1e9900 */
[C---:B------:R-:W-:Y:S02]  /*0480*/  IMAD.IADD R3, R15.reuse, 0x1, R8 ;  /* 0x000000010f037824 */ /* 0x040fe400078e0208 */
[--C-:B------:R-:W-:Y:S01]  /*0490*/  IMAD.WIDE.U32 R14, R15, 0x4, R4.reuse ;  /* 0x000000040f0e7825 */ /* 0x100fe200078e0004 */
[----:B------:R-:W3:Y:S03]  /*04a0*/  LDG.E.CONSTANT R13, desc[UR6][R12.64] ;  /* 0x000000060c0d7981 */ /* 0x000ee6000c1e9900 */
[----:B------:R-:W-:-:S02]  /*04b0*/  IMAD.WIDE.U32 R16, R3, 0x4, R4 ;  /* 0x0000000403107825 */ /* 0x000fc400078e0004 */
[----:B------:R-:W4:Y:S04]  /*04c0*/  LDG.E.CONSTANT R15, desc[UR6][R14.64] ;  /* 0x000000060e0f7981 */ /* 0x000f28000c1e9900 */
[----:B------:R-:W5:Y:S01]  /*04d0*/  LDG.E.CONSTANT R17, desc[UR6][R16.64] ;  /* 0x0000000610117981 */ /* 0x000f62000c1e9900 */
[----:B------:R-:W-:-:S04]  /*04e0*/  IADD3 R3, PT, PT, R3, R8, RZ ;  /* 0x0000000803037210 */ /* 0x000fc80007ffe0ff */
[----:B------:R-:W-:Y:S01]  /*04f0*/  ISETP.GE.AND P0, PT, R3, R2, PT ;  /* 0x000000020300720c */ /* 0x000fe20003f06270 */
[----:B--2---:R-:W-:-:S04]  /*0500*/  FFMA R0, R7, R7, R0 ;  /* 0x0000000707007223 */ /* 0x004fc80000000000 */
[----:B---3--:R-:W-:-:S04]  /*0510*/  FFMA R0, R13, R13, R0 ;  /* 0x0000000d0d007223 */ /* 0x008fc80000000000 */
[----:B----4-:R-:W-:-:S04]  /*0520*/  FFMA R0, R15, R15, R0 ;  /* 0x0000000f0f007223 */ /* 0x010fc80000000000 */
[----:B-----5:R-:W-:Y:S01]  /*0530*/  FFMA R0, R17, R17, R0 ;  /* 0x0000001111007223 */ /* 0x020fe20000000000 */
[----:B------:R-:W-:Y:S06]  /*0540*/  @!P0 BRA `(.L_x_101) ;  /* 0xfffffffc00b88947 */ /* 0x000fec000383ffff */
.L_x_97:
[----:B------:R-:W-:Y:S05]  /*0550*/  BSYNC.RECONVERGENT B0 ;  /* 0x0000000000007941 */ /* 0x000fea0003800200 */
.L_x_96:
[----:B------:R-:W0:Y:S01]  /*0560*/  SHFL.BFLY PT, R3, R0, 0x10, 0x1f ;  /* 0x0e001f0000037f89 */ /* 0x000e2200000e0000 */
[----:B------:R-:W-:Y:S01]  /*0570*/  LOP3.LUT P0, RZ, R29, 0x1f, RZ, 0xc0, !PT ;  /* 0x0000001f1dff7812 */ /* 0x000fe2000780c0ff */
[----:B----4-:R-:W-:-:S05]  /*0580*/  VIADD R11, R8, 0x1f ;  /* 0x0000001f080b7836 */ /* 0x010fca0000000000 */
[----:B------:R-:W-:-:S04]  /*0590*/  SHF.R.U32.HI R14, RZ, 0x5, R11 ;  /* 0x00000005ff0e7819 */ /* 0x000fc8000001160b */
[----:B------:R-:W-:-:S03]  /*05a0*/  ISETP.GE.U32.AND P1, PT, R29, R14, PT ;  /* 0x0000000e1d00720c */ /* 0x000fc60003f26070 */
[----:B------:R-:W1:Y:S01]  /*05b0*/  @!P0 S2R R11, SR_CgaCtaId ;  /* 0x00000000000b8919 */ /* 0x000e620000008800 */
[----:B0-----:R-:W-:Y:S01]  /*05c0*/  FADD R3, R3, R0 ;  /* 0x0000000003037221 */ /* 0x001fe20000000000 */
[----:B------:R-:W-:-:S08]  /*05d0*/  @!P0 MOV R0, 0x400 ;  /* 0x0000040000008802 */ /* 0x000fd00000000f00 */
[----:B------:R-:W0:Y:S01]  /*05e0*/  @!P1 S2R R13, SR_CgaCtaId ;  /* 0x00000000000d9919 */ /* 0x000e220000008800 */
[----:B------:R-:W2:Y:S01]  /*05f0*/  SHFL.BFLY PT, R6, R3, 0x8, 0x1f ;  /* 0x0d001f0003067f89 */ /* 0x000ea200000e0000 */
[----:B------:R-:W-:-:S05]  /*0600*/  @!P0 VIADD R0, R0, 0x10 ;  /* 0x0000001000008836 */ /* 0x000fca0000000000 */
[----:B-1----:R-:W-:-:S04]  /*0610*/  @!P0 LEA R0, R11, R0, 0x18 ;  /* 0x000000000b008211 */ /* 0x002fc800078ec0ff */
[----:B------:R-:W-:Y:S01]  /*0620*/  @!P0 LEA.HI R0, R29, R0, RZ, 0x1d ;  /* 0x000000001d008211 */ /* 0x000fe200078fe8ff */
[----:B--2---:R-:W-:-:S05]  /*0630*/  FADD R6, R3, R6 ;  /* 0x0000000603067221 */ /* 0x004fca0000000000 */
[----:B------:R-:W1:Y:S02]  /*0640*/  SHFL.BFLY PT, R7, R6, 0x4, 0x1f ;  /* 0x0c801f0006077f89 */ /* 0x000e6400000e0000 */
[----:B-1----:R-:W-:Y:S01]  /*0650*/  FADD R7, R6, R7 ;  /* 0x0000000706077221 */ /* 0x002fe20000000000 */
[----:B------:R-:W-:-:S04]  /*0660*/  @!P1 MOV R6, 0x400 ;  /* 0x0000040000069802 */ /* 0x000fc80000000f00 */
[----:B------:R-:W1:Y:S01]  /*0670*/  SHFL.BFLY PT, R12, R7, 0x2, 0x1f ;  /* 0x0c401f00070c7f89 */ /* 0x000e6200000e0000 */
[----:B------:R-:W-:-:S04]  /*0680*/  @!P1 IADD3 R6, PT, PT, R6, 0x10, RZ ;  /* 0x0000001006069810 */ /* 0x000fc80007ffe0ff */
[----:B0-----:R-:W-:-:S05]  /*0690*/  @!P1 LEA R6, R13, R6, 0x18 ;  /* 0x000000060d069211 */ /* 0x001fca00078ec0ff */
[----:B------:R-:W-:Y:S02]  /*06a0*/  @!P1 IMAD R6, R29, 0x4, R6 ;  /* 0x000000041d069824 */ /* 0x000fe400078e0206 */
[----:B-1----:R-:W-:-:S05]  /*06b0*/  FADD R12, R7, R12 ;  /* 0x0000000c070c7221 */ /* 0x002fca0000000000 */
        /* <DEDUP_REMOVED lines=19> */
.L_x_115:
        /* <DEDUP_REMOVED lines=14> */
[----:B0-----:R-:W-:Y:S05]  /*08d0*/  CALL.REL.NOINC `($__internal_3_$__cuda_sm3x_div_rn_noftz_f32_slowpath) ;  /* 0x0000000800907944 */ /* 0x001fea0003c00000 */
[----:B------:R-:W-:-:S07]  /*08e0*/  MOV R2, R0 ;  /* 0x0000000000027202 */ /* 0x000fce0000000f00 */
.L_x_105:
[----:B------:R-:W-:Y:S05]  /*08f0*/  BSYNC.RECONVERGENT B0 ;  /* 0x0000000000007941 */ /* 0x000fea0003800200 */
.L_x_104:
        /* <DEDUP_REMOVED lines=10> */
.L_x_102:
[----:B0-----:R-:W0:Y:S01]  /*09a0*/  LDC R11, c[0x0][0x398] ;  /* 0x0000e600ff0b7b82 */ /* 0x001e220000000800 */
[----:B------:R-:W-:Y:S07]  /*09b0*/  WARPSYNC.ALL ;  /* 0x0000000000007948 */ /* 0x000fee0003800000 */
[----:B------:R-:W-:Y:S01]  /*09c0*/  BAR.SYNC.DEFER_BLOCKING 0x0 ;  /* 0x0000000000007b1d */ /* 0x000fe20000010000 */
[----:B0-----:R-:W-:-:S13]  /*09d0*/  ISETP.GE.AND P0, PT, R29, R11, PT ;  /* 0x0000000b1d00720c */ /* 0x001fda0003f06270 */
[----:B------:R-:W-:Y:S05]  /*09e0*/  @P0 EXIT ;  /* 0x000000000000094d */ /* 0x000fea0003800000 */
[----:B------:R-:W0:Y:S01]  /*09f0*/  I2F.U32.RP R6, R8 ;  /* 0x0000000800067306 */ /* 0x000e220000209000 */
[----:B--2---:R-:W-:Y:S01]  /*0a00*/  IADD3 R0, PT, PT, R29, R8, RZ ;  /* 0x000000081d007210 */ /* 0x004fe20007ffe0ff */
[----:B------:R-:W2:Y:S01]  /*0a10*/  S2UR UR5, SR_CgaCtaId ;  /* 0x00000000000579c3 */ /* 0x000ea20000008800 */
[----:B------:R-:W-:Y:S01]  /*0a20*/  ISETP.NE.U32.AND P2, PT, R8, RZ, PT ;  /* 0x000000ff0800720c */ /* 0x000fe20003f45070 */
[----:B------:R-:W-:Y:S01]  /*0a30*/  UMOV UR4, 0x400 ;  /* 0x0000040000047882 */ /* 0x000fe20000000000 */
[CC--:B------:R-:W-:Y:S01]  /*0a40*/  ISETP.GE.U32.AND P0, PT, R0.reuse, R11.reuse, PT ;  /* 0x0000000b0000720c */ /* 0x0c0fe20003f06070 */
[----:B------:R-:W3:Y:S01]  /*0a50*/  LDCU.64 UR8, c[0x0][0x390] ;  /* 0x00007200ff0877ac */ /* 0x000ee20008000a00 */
[----:B------:R-:W-:Y:S01]  /*0a60*/  VIMNMX.U32 R7, PT, PT, R0, R11, !PT ;  /* 0x0000000b00077248 */ /* 0x000fe20007fe0000 */
[----:B------:R-:W-:Y:S01]  /*0a70*/  BSSY.RECONVERGENT B0, `(.L_x_106) ;  /* 0x0000031000007945 */ /* 0x000fe20003800200 */
[----:B------:R-:W-:-:S04]  /*0a80*/  SEL R16, RZ, 0x1, P0 ;  /* 0x00000001ff107807 */ /* 0x000fc80000000000 */
[----:B------:R-:W-:Y:S01]  /*0a90*/  IADD3 R7, PT, PT, R7, -R0, -R16 ;  /* 0x8000000007077210 */ /* 0x000fe20007ffe810 */
[----:B0-----:R-:W0:Y:S01]  /*0aa0*/  MUFU.RCP R6, R6 ;  /* 0x0000000600067308 */ /* 0x001e220000001000 */
[----:B--2---:R-:W-:Y:S01]  /*0ab0*/  ULEA UR4, UR5, UR4, 0x18 ;  /* 0x0000000405047291 */ /* 0x004fe2000f8ec0ff */
[----:B0-----:R-:W-:-:S06]  /*0ac0*/  VIADD R2, R6, 0xffffffe ;  /* 0x0ffffffe06027836 */ /* 0x001fcc0000000000 */
[----:B-1----:R0:W1:Y:S02]  /*0ad0*/  F2I.FTZ.U32.TRUNC.NTZ R3, R2 ;  /* 0x0000000200037305 */ /* 0x002064000021f000 */
[----:B0-----:R-:W-:Y:S02]  /*0ae0*/  IMAD.MOV.U32 R2, RZ, RZ, RZ ;  /* 0x000000ffff027224 */ /* 0x001fe400078e00ff */
[----:B-1----:R-:W-:-:S04]  /*0af0*/  IMAD.MOV R13, RZ, RZ, -R3 ;  /* 0x000000ffff0d7224 */ /* 0x002fc800078e0a03 */
[----:B------:R-:W-:-:S04]  /*0b00*/  IMAD R13, R13, R8, RZ ;  /* 0x000000080d0d7224 */ /* 0x000fc800078e02ff */
[----:B------:R-:W-:Y:S02]  /*0b10*/  IMAD.HI.U32 R6, R3, R13, R2 ;  /* 0x0000000d03067227 */ /* 0x000fe400078e0002 */
[----:B------:R-:W0:Y:S04]  /*0b20*/  LDC.64 R2, c[0x0][0x390] ;  /* 0x0000e400ff027b82 */ /* 0x000e280000000a00 */
[----:B------:R-:W-:-:S04]  /*0b30*/  IMAD.HI.U32 R13, R6, R7, RZ ;  /* 0x00000007060d7227 */ /* 0x000fc800078e00ff */
[----:B------:R-:W-:-:S04]  /*0b40*/  IMAD.MOV R0, RZ, RZ, -R13 ;  /* 0x000000ffff007224 */ /* 0x000fc800078e0a0d */
[----:B------:R-:W-:Y:S02]  /*0b50*/  IMAD R7, R8, R0, R7 ;  /* 0x0000000008077224 */ /* 0x000fe400078e0207 */
[----:B------:R-:W1:Y:S03]  /*0b60*/  LDS R0, [UR4] ;  /* 0x00000004ff007984 */ /* 0x000e660008000800 */
[----:B------:R-:W-:-:S13]  /*0b70*/  ISETP.GE.U32.AND P0, PT, R7, R8, PT ;  /* 0x000000080700720c */ /* 0x000fda0003f06070 */
[----:B------:R-:W-:Y:S01]  /*0b80*/  @P0 IADD3 R7, PT, PT, R7, -R8, RZ ;  /* 0x8000000807070210 */ /* 0x000fe20007ffe0ff */
[----:B------:R-:W-:-:S03]  /*0b90*/  @P0 VIADD R13, R13, 0x1 ;  /* 0x000000010d0d0836 */ /* 0x000fc60000000000 */
[----:B------:R-:W-:-:S13]  /*0ba0*/  ISETP.GE.U32.AND P1, PT, R7, R8, PT ;  /* 0x000000080700720c */ /* 0x000fda0003f26070 */
[----:B------:R-:W-:Y:S01]  /*0bb0*/  @P1 VIADD R13, R13, 0x1 ;  /* 0x000000010d0d1836 */ /* 0x000fe20000000000 */
[----:B------:R-:W-:-:S04]  /*0bc0*/  @!P2 LOP3.LUT R13, RZ, R8, RZ, 0x33, !PT ;  /* 0x00000008ff0da212 */ /* 0x000fc800078e33ff */
[----:B------:R-:W-:-:S04]  /*0bd0*/  IADD3 R16, PT, PT, R16, R13, RZ ;  /* 0x0000000d10107210 */ /* 0x000fc80007ffe0ff */
[----:B------:R-:W-:-:S04]  /*0be0*/  LOP3.LUT R6, R16, 0x3, RZ, 0xc0, !PT ;  /* 0x0000000310067812 */ /* 0x000fc800078ec0ff */
[----:B------:R-:W-:-:S13]  /*0bf0*/  ISETP.NE.AND P0, PT, R6, 0x3, PT ;  /* 0x000000030600780c */ /* 0x000fda0003f05270 */
[----:B01-3--:R-:W-:Y:S05]  /*0c00*/  @!P0 BRA `(.L_x_107) ;  /* 0x00000000005c8947 */ /* 0x00bfea0003800000 */
[----:B------:R-:W0:Y:S01]  /*0c10*/  LDCU.64 UR4, c[0x0][0x380] ;  /* 0x00007000ff0477ac */ /* 0x000e220008000a00 */
[----:B------:R-:W-:-:S05]  /*0c20*/  VIADD R6, R16, 0x1 ;  /* 0x0000000110067836 */ /* 0x000fca0000000000 */
[----:B------:R-:W-:Y:S01]  /*0c30*/  LOP3.LUT R12, R6, 0x3, RZ, 0xc0, !PT ;  /* 0x00000003060c7812 */ /* 0x000fe200078ec0ff */
[----:B------:R-:W-:-:S04]  /*0c40*/  IMAD.WIDE.U32 R6, R29, 0x4, RZ ;  /* 0x000000041d067825 */ /* 0x000fc800078e00ff */
[----:B------:R-:W-:Y:S02]  /*0c50*/  IMAD R29, R12, R8, R29 ;  /* 0x000000080c1d7224 */ /* 0x000fe400078e021d */
[----:B------:R-:W-:Y:S01]  /*0c60*/  IMAD.MOV R17, RZ, RZ, -R12 ;  /* 0x000000ffff117224 */ /* 0x000fe200078e0a0c */
[----:B0-----:R-:W-:-:S04]  /*0c70*/  LEA R23, P0, R9, UR4, 0x2 ;  /* 0x0000000409177c11 */ /* 0x001fc8000f8010ff */
[----:B------:R-:W-:-:S09]  /*0c80*/  LEA.HI.X R25, R9, UR5, R10, 0x2, P0 ;  /* 0x0000000509197c11 */ /* 0x000fd200080f140a */
.L_x_108:
[----:B------:R-:W-:Y:S02]  /*0c90*/  IADD3 R18, P0, PT, R4, R6, RZ ;  /* 0x0000000604127210 */ /* 0x000fe40007f1e0ff */
[----:B------:R-:W-:Y:S02]  /*0ca0*/  IADD3 R14, P1, PT, R6, UR8, RZ ;  /* 0x00000008060e7c10 */ /* 0x000fe4000ff3e0ff */
[----:B------:R-:W-:Y:S02]  /*0cb0*/  IADD3.X R19, PT, PT, R5, R7, RZ, P0, !PT ;  /* 0x0000000705137210 */ /* 0x000fe400007fe4ff */
[----:B------:R-:W-:-:S04]  /*0cc0*/  IADD3.X R15, PT, PT, R7, UR9, RZ, P1, !PT ;  /* 0x00000009070f7c10 */ /* 0x000fc80008ffe4ff */
[----:B------:R-:W2:Y:S04]  /*0cd0*/  LDG.E.CONSTANT R19, desc[UR6][R18.64] ;  /* 0x0000000612137981 */ /* 0x000ea8000c1e9900 */
[----:B------:R-:W3:Y:S01]  /*0ce0*/  LDG.E.CONSTANT R14, desc[UR6][R14.64] ;  /* 0x000000060e0e7981 */ /* 0x000ee2000c1e9900 */
[----:B0-----:R-:W-:Y:S01]  /*0cf0*/  IADD3 R12, P0, PT, R6, R23, RZ ;  /* 0x00000017060c7210 */ /* 0x001fe20007f1e0ff */
[----:B------:R-:W-:-:S04]  /*0d00*/  VIADD R17, R17, 0x1 ;  /* 0x0000000111117836 */ /* 0x000fc80000000000 */
[----:B------:R-:W-:Y:S01]  /*0d10*/  IMAD.X R13, R7, 0x1, R25, P0 ;  /* 0x00000001070d7824 */ /* 0x000fe200000e0619 */
[----:B------:R-:W-:Y:S01]  /*0d20*/  ISETP.NE.AND P0, PT, R17, RZ, PT ;  /* 0x000000ff1100720c */ /* 0x000fe20003f05270 */
[----:B------:R-:W-:-:S04]  /*0d30*/  IMAD.WIDE.U32 R6, R8, 0x4, R6 ;  /* 0x0000000408067825 */ /* 0x000fc800078e0006 */
[----:B--2---:R-:W-:-:S04]  /*0d40*/  FMUL R21, R0, R19 ;  /* 0x0000001300157220 */ /* 0x004fc80000400000 */
[----:B---3--:R-:W-:-:S05]  /*0d50*/  FMUL R21, R14, R21 ;  /* 0x000000150e157220 */ /* 0x008fca0000400000 */
[----:B------:R0:W-:Y:S01]  /*0d60*/  STG.E desc[UR6][R12.64], R21 ;  /* 0x000000150c007986 */ /* 0x0001e2000c101906 */
[----:B------:R-:W-:Y:S05]  /*0d70*/  @P0 BRA `(.L_x_108) ;  /* 0xfffffffc00c40947 */ /* 0x000fea000383ffff */
.L_x_107:
[----:B------:R-:W-:Y:S05]  /*0d80*/  BSYNC.RECONVERGENT B0 ;  /* 0x0000000000007941 */ /* 0x000fea0003800200 */
.L_x_106:
[----:B------:R-:W-:Y:S01]  /*0d90*/  ISETP.GE.U32.AND P0, PT, R16, 0x3, PT ;  /* 0x000000031000780c */ /* 0x000fe20003f06070 */
[----:B------:R-:W1:-:S12]  /*0da0*/  LDCU.64 UR4, c[0x0][0x380] ;  /* 0x00007000ff0477ac */ /* 0x000e580008000a00 */
[----:B-1----:R-:W-:Y:S05]  /*0db0*/  @!P0 EXIT ;  /* 0x000000000000894d */ /* 0x002fea0003800000 */
.L_x_109:
[----:B------:R-:W-:Y:S01]  /*0dc0*/  IADD3 R19, PT, PT, R8, R29, RZ ;  /* 0x0000001d08137210 */ /* 0x000fe20007ffe0ff */
[----:B------:R-:W-:-:S04]  /*0dd0*/  IMAD.WIDE.U32 R14, R29, 0x4, R4 ;  /* 0x000000041d0e7825 */ /* 0x000fc800078e0004 */
[C---:B------:R-:W-:Y:S01]  /*0de0*/  IMAD.WIDE.U32 R16, R19.reuse, 0x4, R4 ;  /* 0x0000000413107825 */ /* 0x040fe200078e0004 */
[----:B------:R-:W2:Y:S03]  /*0df0*/  LDG.E.CONSTANT R27, desc[UR6][R14.64] ;  /* 0x000000060e1b7981 */ /* 0x000ea6000c1e9900 */
[--C-:B0-----:R-:W-:Y:S01]  /*0e00*/  IMAD.WIDE.U32 R20, R19, 0x4, R2.reuse ;  /* 0x0000000413147825 */ /* 0x101fe200078e0002 */
[----:B------:R0:W3:Y:S03]  /*0e10*/  LDG.E.CONSTANT R23, desc[UR6][R16.64] ;  /* 0x0000000610177981 */ /* 0x0000e6000c1e9900 */
[----:B------:R-:W-:Y:S02]  /*0e20*/  IMAD.WIDE.U32 R12, R29, 0x4, R2 ;  /* 0x000000041d0c7825 */ /* 0x000fe400078e0002 */
[----:B------:R1:W4:Y:S02]  /*0e30*/  LDG.E.CONSTANT R20, desc[UR6][R20.64] ;  /* 0x0000000614147981 */ /* 0x000324000c1e9900 */
[----:B------:R-:W-:-:S02]  /*0e40*/  IMAD.IADD R25, R19, 0x1, R8 ;  /* 0x0000000113197824 */ /* 0x000fc400078e0208 */
[----:B------:R5:W4:Y:S02]  /*0e50*/  LDG.E.CONSTANT R22, desc[UR6][R12.64] ;  /* 0x000000060c167981 */ /* 0x000b24000c1e9900 */
[----:B0-----:R-:W-:-:S04]  /*0e60*/  IMAD.WIDE.U32 R16, R25, 0x4, R4 ;  /* 0x0000000419107825 */ /* 0x001fc800078e0004 */
[----:B-1----:R-:W-:Y:S01]  /*0e70*/  IMAD.IADD R21, R25, 0x1, R8 ;  /* 0x0000000119157824 */ /* 0x002fe200078e0208 */
[----:B------:R-:W4:Y:S03]  /*0e80*/  LDG.E.CONSTANT R24, desc[UR6][R16.64] ;  /* 0x0000000610187981 */ /* 0x000f26000c1e9900 */
[----:B------:R-:W-:-:S04]  /*0e90*/  IMAD.WIDE.U32 R6, R21, 0x4, R4 ;  /* 0x0000000415067825 */ /* 0x000fc800078e0004 */
[--C-:B-----5:R-:W-:Y:S02]  /*0ea0*/  IMAD.WIDE.U32 R12, R25, 0x4, R2.reuse ;  /* 0x00000004190c7825 */ /* 0x120fe400078e0002 */
[----:B------:R-:W5:Y:S02]  /*0eb0*/  LDG.E.CONSTANT R7, desc[UR6][R6.64] ;  /* 0x0000000606077981 */ /* 0x000f64000c1e9900 */
[----:B------:R-:W-:Y:S02]  /*0ec0*/  IMAD.WIDE.U32 R14, R21, 0x4, R2 ;  /* 0x00000004150e7825 */ /* 0x000fe400078e0002 */
[----:B------:R0:W5:Y:S04]  /*0ed0*/  LDG.E.CONSTANT R26, desc[UR6][R12.64] ;  /* 0x000000060c1a7981 */ /* 0x000168000c1e9900 */
[----:B------:R1:W5:Y:S01]  /*0ee0*/  LDG.E.CONSTANT R28, desc[UR6][R14.64] ;  /* 0x000000060e1c7981 */ /* 0x000362000c1e9900 */
[----:B0-----:R-:W-:-:S02]  /*0ef0*/  IADD3 R12, P0, PT, R9, R29, RZ ;  /* 0x0000001d090c7210 */ /* 0x001fc40007f1e0ff */
[----:B------:R-:W-:Y:S02]  /*0f00*/  IADD3 R29, P1, PT, R9, R19, RZ ;  /* 0x00000013091d7210 */ /* 0x000fe40007f3e0ff */
[----:B------:R-:W-:Y:S02]  /*0f10*/  IADD3.X R19, PT, PT, RZ, R10, RZ, P0, !PT ;  /* 0x0000000aff137210 */ /* 0x000fe400007fe4ff */
[----:B------:R-:W-:Y:S01]  /*0f20*/  LEA R18, P0, R12, UR4, 0x2 ;  /* 0x000000040c127c11 */ /* 0x000fe2000f8010ff */
[----:B------:R-:W-:-:S03]  /*0f30*/  IMAD.X R6, RZ, RZ, R10, P1 ;  /* 0x000000ffff067224 */ /* 0x000fc600008e060a */
[----:B------:R-:W-:Y:S02]  /*0f40*/  LEA.HI.X R19, R12, UR5, R19, 0x2, P0 ;  /* 0x000000050c137c11 */ /* 0x000fe400080f1413 */
[----:B------:R-:W-:Y:S02]  /*0f50*/  IADD3 R25, P0, PT, R9, R25, RZ ;  /* 0x0000001909197210 */ /* 0x000fe40007f1e0ff */
[----:B------:R-:W-:-:S04]  /*0f60*/  LEA R16, P1, R29, UR4, 0x2 ;  /* 0x000000041d107c11 */ /* 0x000fc8000f8210ff */
[----:B------:R-:W-:Y:S02]  /*0f70*/  LEA.HI.X R17, R29, UR5, R6, 0x2, P1 ;  /* 0x000000051d117c11 */ /* 0x000fe400088f1406 */
[----:B------:R-:W-:-:S04]  /*0f80*/  IADD3 R6, P1, PT, R9, R21, RZ ;  /* 0x0000001509067210 */ /* 0x000fc80007f3e0ff */
[----:B-1----:R-:W-:Y:S02]  /*0f90*/  IADD3.X R15, PT, PT, RZ, R10, RZ, P1, !PT ;  /* 0x0000000aff0f7210 */ /* 0x002fe40000ffe4ff */
[----:B------:R-:W-:-:S04]  /*0fa0*/  LEA R14, P1, R6, UR4, 0x2 ;  /* 0x00000004060e7c11 */ /* 0x000fc8000f8210ff */
[----:B------:R-:W-:Y:S01]  /*0fb0*/  LEA.HI.X R15, R6, UR5, R15, 0x2, P1 ;  /* 0x00000005060f7c11 */ /* 0x000fe200088f140f */
[----:B------:R-:W-:Y:S02]  /*0fc0*/  IMAD.IADD R29, R21, 0x1, R8 ;  /* 0x00000001151d7824 */ /* 0x000fe400078e0208 */
[C---:B--2---:R-:W-:Y:S01]  /*0fd0*/  FMUL R27, R0.reuse, R27 ;  /* 0x0000001b001b7220 */ /* 0x044fe20000400000 */
[----:B---3--:R-:W-:-:S03]  /*0fe0*/  FMUL R13, R0, R23 ;  /* 0x00000017000d7220 */ /* 0x008fc60000400000 */
[----:B----4-:R-:W-:Y:S01]  /*0ff0*/  FMUL R23, R22, R27 ;  /* 0x0000001b16177220 */ /* 0x010fe20000400000 */
[----:B------:R-:W-:Y:S01]  /*1000*/  FMUL R27, R20, R13 ;  /* 0x0000000d141b7220 */ /* 0x000fe20000400000 */
[----:B------:R-:W-:Y:S01]  /*1010*/  IMAD.X R20, RZ, RZ, R10, P0 ;  /* 0x000000ffff147224 */ /* 0x000fe200000e060a */
[----:B------:R-:W-:-:S04]  /*1020*/  LEA R12, P0, R25, UR4, 0x2 ;  /* 0x00000004190c7c11 */ /* 0x000fc8000f8010ff */
[----:B------:R-:W-:Y:S01]  /*1030*/  LEA.HI.X R13, R25, UR5, R20, 0x2, P0 ;  /* 0x00000005190d7c11 */ /* 0x000fe200080f1414 */
[C---:B------:R-:W-:Y:S01]  /*1040*/  FMUL R25, R0.reuse, R24 ;  /* 0x0000001800197220 */ /* 0x040fe20000400000 */
[----:B------:R1:W-:Y:S01]  /*1050*/  STG.E desc[UR6][R18.64], R23 ;  /* 0x0000001712007986 */ /* 0x0003e2000c101906 */
[----:B-----5:R-:W-:Y:S02]  /*1060*/  FMUL R7, R0, R7 ;  /* 0x0000000700077220 */ /* 0x020fe40000400000 */
[----:B------:R-:W-:Y:S01]  /*1070*/  FMUL R25, R26, R25 ;  /* 0x000000191a197220 */ /* 0x000fe20000400000 */
[----:B------:R1:W-:Y:S01]  /*1080*/  STG.E desc[UR6][R16.64], R27 ;  /* 0x0000001b10007986 */ /* 0x0003e2000c101906 */
[----:B------:R-:W-:-:S03]  /*1090*/  FMUL R7, R28, R7 ;  /* 0x000000071c077220 */ /* 0x000fc60000400000 */
[----:B------:R1:W-:Y:S04]  /*10a0*/  STG.E desc[UR6][R12.64], R25 ;  /* 0x000000190c007986 */ /* 0x0003e8000c101906 */
[----:B------:R1:W-:Y:S01]  /*10b0*/  STG.E desc[UR6][R14.64], R7 ;  /* 0x000000070e007986 */ /* 0x0003e2000c101906 */
[----:B------:R-:W-:-:S13]  /*10c0*/  ISETP.GE.AND P0, PT, R29, R11, PT ;  /* 0x0000000b1d00720c */ /* 0x000fda0003f06270 */
[----:B-1----:R-:W-:Y:S05]  /*10d0*/  @!P0 BRA `(.L_x_109) ;  /* 0xfffffffc00388947 */ /* 0x002fea000383ffff */
[----:B------:R-:W-:Y:S05]  /*10e0*/  EXIT ;  /* 0x000000000000794d */ /* 0x000fea0003800000 */
.L_x_103:
[----:B------:R-:W-:Y:S02]  /*10f0*/  HFMA2 R16, -RZ, RZ, 0, 1.847743988037109375e-06 ;  /* 0x0000001fff107431 */ /* 0x000fe400000001ff */
[----:B------:R-:W-:Y:S02]  /*1100*/  IMAD.MOV.U32 R14, RZ, RZ, 0x10 ;  /* 0x00000010ff0e7424 */ /* 0x000fe400078e00ff */
[----:B------:R-:W-:-:S07]  /*1110*/  IMAD.MOV.U32 R13, RZ, RZ, -0x1 ;  /* 0xffffffffff0d7424 */ /* 0x000fce00078e00ff */
[----:B-1----:R-:W-:Y:S05]  /*1120*/  WARPSYNC.COLLECTIVE R13, `(.L_x_110) ;  /* 0x000000000d087348 */ /* 0x002fea0003c00000 */
[----:B-1----:R0:W1:Y:S02]  /*1130*/  SHFL.BFLY P0, R12, R3, R14, R16 ;  /* 0x0c00000e030c7389 */ /* 0x0020640000000010 */
[----:B01----:R-:W-:Y:S05]  /*1140*/  ENDCOLLECTIVE ;  /* 0x000000000000791b */ /* 0x003fea0003800000 */
.L_x_110:
[----:B------:R-:W-:Y:S02]  /*1150*/  IMAD.MOV.U32 R14, RZ, RZ, 0x8 ;  /* 0x00000008ff0e7424 */ /* 0x000fe400078e00ff */
[----:B------:R-:W-:-:S04]  /*1160*/  IMAD.MOV.U32 R0, RZ, RZ, R12 ;  /* 0x000000ffff007224 */ /* 0x000fc800078e000c */
[----:B------:R-:W-:-:S05]  /*1170*/  FADD R0, R0, R3 ;  /* 0x0000000300007221 */ /* 0x000fca0000000000 */
[----:B------:R-:W-:-:S07]  /*1180*/  MOV R3, R0 ;  /* 0x0000000000037202 */ /* 0x000fce0000000f00 */
[----:B------:R-:W-:Y:S05]  /*1190*/  WARPSYNC.COLLECTIVE R13, `(.L_x_111) ;  /* 0x000000000d087348 */ /* 0x000fea0003c00000 */
[----:B------:R0:W1:Y:S02]  /*11a0*/  SHFL.BFLY P0, R12, R3, R14, R16 ;  /* 0x0c00000e030c7389 */ /* 0x0000640000000010 */
[----:B01----:R-:W-:Y:S05]  /*11b0*/  ENDCOLLECTIVE ;  /* 0x000000000000791b */ /* 0x003fea0003800000 */
.L_x_111:
[----:B------:R-:W-:Y:S02]  /*11c0*/  IMAD.MOV.U32 R14, RZ, RZ, 0x4 ;  /* 0x00000004ff0e7424 */ /* 0x000fe400078e00ff */
[----:B------:R-:W-:-:S04]  /*11d0*/  IMAD.MOV.U32 R7, RZ, RZ, R12 ;  /* 0x000000ffff077224 */ /* 0x000fc800078e000c */
[----:B------:R-:W-:-:S05]  /*11e0*/  FADD R7, R0, R7 ;  /* 0x0000000700077221 */ /* 0x000fca0000000000 */
[----:B------:R-:W-:-:S07]  /*11f0*/  MOV R3, R7 ;  /* 0x0000000700037202 */ /* 0x000fce0000000f00 */
[----:B------:R-:W-:Y:S05]  /*1200*/  WARPSYNC.COLLECTIVE R13, `(.L_x_112) ;  /* 0x000000000d087348 */ /* 0x000fea0003c00000 */
[----:B------:R0:W1:Y:S02]  /*1210*/  SHFL.BFLY P0, R12, R3, R14, R16 ;  /* 0x0c00000e030c7389 */ /* 0x0000640000000010 */
[----:B01----:R-:W-:Y:S05]  /*1220*/  ENDCOLLECTIVE ;  /* 0x000000000000791b */ /* 0x003fea0003800000 */
.L_x_112:
[----:B------:R-:W-:Y:S02]  /*1230*/  IMAD.MOV.U32 R14, RZ, RZ, 0x2 ;  /* 0x00000002ff0e7424 */ /* 0x000fe400078e00ff */
[----:B------:R-:W-:-:S04]  /*1240*/  IMAD.MOV.U32 R6, RZ, RZ, R12 ;  /* 0x000000ffff067224 */ /* 0x000fc800078e000c */
[----:B------:R-:W-:-:S05]  /*1250*/  FADD R6, R7, R6 ;  /* 0x0000000607067221 */ /* 0x000fca0000000000 */
[----:B------:R-:W-:-:S07]  /*1260*/  MOV R3, R6 ;  /* 0x0000000600037202 */ /* 0x000fce0000000f00 */
[----:B------:R-:W-:Y:S05]  /*1270*/  WARPSYNC.COLLECTIVE R13, `(.L_x_113) ;  /* 0x000000000d087348 */ /* 0x000fea0003c00000 */
[----:B------:R0:W1:Y:S02]  /*1280*/  SHFL.BFLY P0, R12, R3, R14, R16 ;  /* 0x0c00000e030c7389 */ /* 0x0000640000000010 */
[----:B01----:R-:W-:Y:S05]  /*1290*/  ENDCOLLECTIVE ;  /* 0x000000000000791b */ /* 0x003fea0003800000 */
.L_x_113:
[----:B------:R-:W-:Y:S02]  /*12a0*/  IMAD.MOV.U32 R14, RZ, RZ, 0x1 ;  /* 0x00000001ff0e7424 */ /* 0x000fe400078e00ff */
[----:B------:R-:W-:-:S04]  /*12b0*/  IMAD.MOV.U32 R11, RZ, RZ, R12 ;  /* 0x000000ffff0b7224 */ /* 0x000fc800078e000c */
[----:B------:R-:W-:-:S05]  /*12c0*/  FADD R11, R6, R11 ;  /* 0x0000000b060b7221 */ /* 0x000fca0000000000 */
[----:B------:R-:W-:-:S07]  /*12d0*/  MOV R3, R11 ;  /* 0x0000000b00037202 */ /* 0x000fce0000000f00 */
[----:B------:R-:W-:Y:S05]  /*12e0*/  WARPSYNC.COLLECTIVE R13, `(.L_x_114) ;  /* 0x000000000d087348 */ /* 0x000fea0003c00000 */
[----:B------:R0:W1:Y:S02]  /*12f0*/  SHFL.BFLY P0, R12, R3, R14, R16 ;  /* 0x0c00000e030c7389 */ /* 0x0000640000000010 */
[----:B01----:R-:W-:Y:S05]  /*1300*/  ENDCOLLECTIVE ;  /* 0x000000000000791b */ /* 0x003fea0003800000 */
.L_x_114:
[----:B------:R-:W-:Y:S05]  /*1310*/  BRA `(.L_x_115) ;  /* 0xfffffff400347947 */ /* 0x000fea000383ffff */
        .weak           $__internal_3_$__cuda_sm3x_div_rn_noftz_f32_slowpath
        .type           $__internal_3_$__cuda_sm3x_div_rn_noftz_f32_slowpath,@function
        .size           $__internal_3_$__cuda_sm3x_div_rn_noftz_f32_slowpath,(.L_x_195 - $__internal_3_$__cuda_sm3x_div_rn_noftz_f32_slowpath)
$__internal_3_$__cuda_sm3x_div_rn_noftz_f32_slowpath:
        /* <DEDUP_REMOVED lines=36> */
.L_x_117:
[----:B------:R-:W-:Y:S01]  /*1560*/  LEA R3, R7, 0xc0800000, 0x17 ;  /* 0xc080000007037811 */ /* 0x000fe200078eb8ff */
[----:B------:R-:W-:Y:S04]  /*1570*/  BSSY.RECONVERGENT B2, `(.L_x_122) ;  /* 0x0000036000027945 */ /* 0x000fe80003800200 */
[----:B------:R-:W-:Y:S02]  /*1580*/  IMAD.IADD R3, R12, 0x1, -R3 ;  /* 0x000000010c037824 */ /* 0x000fe400078e0a03 */
[----:B------:R-:W-:Y:S02]  /*1590*/  VIADD R12, R14, 0xffffff81 ;  /* 0xffffff810e0c7836 */ /* 0x000fe40000000000 */
[----:B------:R-:W0:Y:S01]  /*15a0*/  MUFU.RCP R13, R3 ;  /* 0x00000003000d7308 */ /* 0x000e220000001000 */
[----:B------:R-:W-:Y:S01]  /*15b0*/  FADD.FTZ R15, -R3, -RZ ;  /* 0x800000ff030f7221 */ /* 0x000fe20000010100 */
[C---:B------:R-:W-:Y:S01]  /*15c0*/  IMAD R0, R12.reuse, -0x800000, R11 ;  /* 0xff8000000c007824 */ /* 0x040fe200078e020b */
[----:B------:R-:W-:-:S04]  /*15d0*/  IADD3 R7, PT, PT, R12, 0x7f, -R7 ;  /* 0x0000007f0c077810 */ /* 0x000fc80007ffe807 */
[----:B------:R-:W-:Y:S01]  /*15e0*/  IADD3 R7, PT, PT, R7, R6, RZ ;  /* 0x0000000607077210 */ /* 0x000fe20007ffe0ff */
        /* <DEDUP_REMOVED lines=21> */
[C---:B------:R-:W-:Y:S01]  /*1740*/  IADD3 R12, PT, PT, R13.reuse, 0x20, RZ ;  /* 0x000000200d0c7810 */ /* 0x040fe20007ffe0ff */
[CCC-:B------:R-:W-:Y:S01]  /*1750*/  FFMA.RM R6, R16.reuse, R14.reuse, R11.reuse ;  /* 0x0000000e10067223 */ /* 0x1c0fe2000000400b */
[----:B------:R-:W-:Y:S02]  /*1760*/  ISETP.NE.AND P2, PT, R13, RZ, PT ;  /* 0x000000ff0d00720c */ /* 0x000fe40003f45270 */
[----:B------:R-:W-:Y:S01]  /*1770*/  LOP3.LUT R7, R3, 0x7fffff, RZ, 0xc0, !PT ;  /* 0x007fffff03077812 */ /* 0x000fe200078ec0ff */
[----:B------:R-:W-:Y:S01]  /*1780*/  FFMA.RP R3, R16, R14, R11 ;  /* 0x0000000e10037223 */ /* 0x000fe2000000800b */
[----:B------:R-:W-:Y:S01]  /*1790*/  IMAD.MOV R11, RZ, RZ, -R13 ;  /* 0x000000ffff0b7224 */ /* 0x000fe200078e0a0d */
[----:B------:R-:W-:Y:S02]  /*17a0*/  ISETP.NE.AND P1, PT, R13, RZ, PT ;  /* 0x000000ff0d00720c */ /* 0x000fe40003f25270 */
        /* <DEDUP_REMOVED lines=14> */
.L_x_124:
[----:B------:R-:W-:-:S04]  /*1890*/  LOP3.LUT R0, R0, 0x80000000, RZ, 0xc0, !PT ;  /* 0x8000000000007812 */ /* 0x000fc800078ec0ff */
[----:B------:R-:W-:Y:S01]  /*18a0*/  LOP3.LUT R0, R0, 0x7f800000, RZ, 0xfc, !PT ;  /* 0x7f80000000007812 */ /* 0x000fe200078efcff */
[----:B------:R-:W-:Y:S06]  /*18b0*/  BRA `(.L_x_125) ;  /* 0x0000000000047947 */ /* 0x000fec0003800000 */
.L_x_123:
[----:B------:R-:W-:-:S07]  /*18c0*/  LEA R0, R7, R0, 0x17 ;  /* 0x0000000007007211 */ /* 0x000fce00078eb8ff */
.L_x_125:
[----:B------:R-:W-:Y:S05]  /*18d0*/  BSYNC.RECONVERGENT B2 ;  /* 0x0000000000027941 */ /* 0x000fea0003800200 */
.L_x_122:
[----:B------:R-:W-:Y:S05]  /*18e0*/  BRA `(.L_x_126) ;  /* 0x0000000000207947 */ /* 0x000fea0003800000 */
.L_x_121:
[----:B------:R-:W-:-:S04]  /*18f0*/  LOP3.LUT R0, R12, 0x80000000, R11, 0x48, !PT ;  /* 0x800000000c007812 */ /* 0x000fc800078e480b */
[----:B------:R-:W-:Y:S01]  /*1900*/  LOP3.LUT R0, R0, 0x7f800000, RZ, 0xfc, !PT ;  /* 0x7f80000000007812 */ /* 0x000fe200078efcff */
[----:B------:R-:W-:Y:S06]  /*1910*/  BRA `(.L_x_126) ;  /* 0x0000000000147947 */ /* 0x000fec0003800000 */
.L_x_120:
[----:B------:R-:W-:Y:S01]  /*1920*/  LOP3.LUT R0, R12, 0x80000000, R11, 0x48, !PT ;  /* 0x800000000c007812 */ /* 0x000fe200078e480b */
[----:B------:R-:W-:Y:S06]  /*1930*/  BRA `(.L_x_126) ;  /* 0x00000000000c7947 */ /* 0x000fec0003800000 */
.L_x_119:
[----:B------:R-:W0:Y:S01]  /*1940*/  MUFU.RSQ R0, -QNAN ;  /* 0xffc0000000007908 */ /* 0x000e220000001400 */
[----:B------:R-:W-:Y:S05]  /*1950*/  BRA `(.L_x_126) ;  /* 0x0000000000047947 */ /* 0x000fea0003800000 */
.L_x_118:
[----:B------:R-:W-:-:S07]  /*1960*/  FADD.FTZ R0, R0, R3 ;  /* 0x0000000300007221 */ /* 0x000fce0000010000 */
.L_x_126:
[----:B------:R-:W-:Y:S05]  /*1970*/  BSYNC.RECONVERGENT B1 ;  /* 0x0000000000017941 */ /* 0x000fea0003800200 */
.L_x_116:
[----:B------:R-:W-:-:S04]  /*1980*/  IMAD.MOV.U32 R3, RZ, RZ, 0x0 ;  /* 0x00000000ff037424 */ /* 0x000fc800078e00ff */
[----:B0-----:R-:W-:Y:S05]  /*1990*/  RET.REL.NODEC R2 `(_Z14rmsnorm_kernelIffEvPT_PKS0_S3_if) ;  /* 0xffffffe402987950 */ /* 0x001fea0003c3ffff */
.L_x_127:
        /* <DEDUP_REMOVED lines=14> */
.L_x_195:


//--------------------- .text._Z14rmsnorm_kernelI13__nv_bfloat16fEvPT_PKS1_S4_if --------------------------
	.section	.text._Z14rmsnorm_kernelI13__nv_bfloat16fEvPT_PKS1_S4_if,"ax",@progbits
	.align	128
        .global         _Z14rmsnorm_kernelI13__nv_bfloat16fEvPT_PKS1_S4_if
        .type           _Z14rmsnorm_kernelI13__nv_bfloat16fEvPT_PKS1_S4_if,@function
        .size           _Z14rmsnorm_kernelI13__nv_bfloat16fEvPT_PKS1_S4_if,(.L_x_196 - _Z14rmsnorm_kernelI13__nv_bfloat16fEvPT_PKS1_S4_if)
        .other          _Z14rmsnorm_kernelI13__nv_bfloat16fEvPT_PKS1_S4_if,@"STO_CUDA_ENTRY STV_DEFAULT"
_Z14rmsnorm_kernelI13__nv_bfloat16fEvPT_PKS1_S4_if:
.text._Z14rmsnorm_kernelI13__nv_bfloat16fEvPT_PKS1_S4_if:
        /* <DEDUP_REMOVED lines=56> */
.L_x_132:
[----:B------:R-:W-:-:S05]  /*0380*/  IMAD.MOV.U32 R9, RZ, RZ, R7 ;  /* 0x000000ffff097224 */ /* 0x000fca00078e0007 */
[----:B------:R0:W2:Y:S01]  /*0390*/  LDG.E.U16.CONSTANT R11, desc[UR6][R8.64] ;  /* 0x00000006080b7981 */ /* 0x0000a2000c1e9500 */
[----:B------:R-:W-:Y:S01]  /*03a0*/  IADD3 R10, PT, PT, R10, 0x1, RZ ;  /* 0x000000010a0a7810 */ /* 0x000fe20007ffe0ff */
[C---:B------:R-:W-:Y:S01]  /*03b0*/  IMAD.WIDE.U32 R6, R12.reuse, 0x2, R8 ;  /* 0x000000020c067825 */ /* 0x040fe200078e0008 */
[----:B------:R-:W-:Y:S02]  /*03c0*/  IADD3 R3, PT, PT, R12, R3, RZ ;  /* 0x000000030c037210 */ /* 0x000fe40007ffe0ff */
[----:B------:R-:W-:Y:S01]  /*03d0*/  ISETP.NE.AND P1, PT, R10, RZ, PT ;  /* 0x000000ff0a00720c */ /* 0x000fe20003f25270 */
[----:B0-----:R-:W-:Y:S02]  /*03e0*/  IMAD.MOV.U32 R8, RZ, RZ, R6 ;  /* 0x000000ffff087224 */ /* 0x001fe400078e0006 */
[----:B--2---:R-:W-:-:S04]  /*03f0*/  IMAD.U32 R11, R11, 0x10000, RZ ;  /* 0x000100000b0b7824 */ /* 0x004fc800078e00ff */
[----:B------:R-:W-:-:S06]  /*0400*/  FFMA R0, R11, R11, R0 ;  /* 0x0000000b0b007223 */ /* 0x000fcc0000000000 */
[----:B------:R-:W-:Y:S05]  /*0410*/  @P1 BRA `(.L_x_132) ;  /* 0xfffffffc00d81947 */ /* 0x000fea000383ffff */
.L_x_131:
[----:B------:R-:W-:Y:S05]  /*0420*/  BSYNC.RECONVERGENT B1 ;  /* 0x0000000000017941 */ /* 0x000fea0003800200 */
.L_x_130:
[----:B------:R-:W-:Y:S05]  /*0430*/  @!P0 BRA `(.L_x_129) ;  /* 0x0000000000588947 */ /* 0x000fea0003800000 */
.L_x_133:
[----:B------:R-:W-:-:S04]  /*0440*/  IMAD.WIDE.U32 R6, R3, 0x2, R4 ;  /* 0x0000000203067825 */ /* 0x000fc800078e0004 */
[----:B------:R-:W-:Y:S02]  /*0450*/  IMAD.IADD R9, R12, 0x1, R3 ;  /* 0x000000010c097824 */ /* 0x000fe400078e0203 */
[----:B------:R-:W2:Y:S02]  /*0460*/  LDG.E.U16.CONSTANT R6, desc[UR6][R6.64] ;  /* 0x0000000606067981 */ /* 0x000ea4000c1e9500 */
[C---:B------:R-:W-:Y:S02]  /*0470*/  IMAD.IADD R11, R9.reuse, 0x1, R12 ;  /* 0x00000001090b7824 */ /* 0x040fe400078e020c */
[----:B------:R-:W-:-:S03]  /*0480*/  IMAD.WIDE.U32 R8, R9, 0x2, R4 ;  /* 0x0000000209087825 */ /* 0x000fc600078e0004 */
[C---:B------:R-:W-:Y:S01]  /*0490*/  IADD3 R21, PT, PT, R11.reuse, R12, RZ ;  /* 0x0000000c0b157210 */ /* 0x040fe20007ffe0ff */
[--C-:B------:R-:W-:Y:S02]  /*04a0*/  IMAD.WIDE.U32 R10, R11, 0x2, R4.reuse ;  /* 0x000000020b0a7825 */ /* 0x100fe400078e0004 */
[----:B------:R-:W3:Y:S02]  /*04b0*/  LDG.E.U16.CONSTANT R8, desc[UR6][R8.64] ;  /* 0x0000000608087981 */ /* 0x000ee4000c1e9500 */
[----:B------:R-:W-:Y:S02]  /*04c0*/  IMAD.WIDE.U32 R16, R21, 0x2, R4 ;  /* 0x0000000215107825 */ /* 0x000fe400078e0004 */
[----:B------:R-:W4:Y:S04]  /*04d0*/  LDG.E.U16.CONSTANT R10, desc[UR6][R10.64] ;  /* 0x000000060a0a7981 */ /* 0x000f28000c1e9500 */
[----:B------:R-:W5:Y:S01]  /*04e0*/  LDG.E.U16.CONSTANT R16, desc[UR6][R16.64] ;  /* 0x0000000610107981 */ /* 0x000f62000c1e9500 */
[----:B--2---:R-:W-:-:S04]  /*04f0*/  IMAD.U32 R3, R6, 0x10000, RZ ;  /* 0x0001000006037824 */ /* 0x004fc800078e00ff */
[----:B------:R-:W-:Y:S01]  /*0500*/  FFMA R0, R3, R3, R0 ;  /* 0x0000000303007223 */ /* 0x000fe20000000000 */
[----:B------:R-:W-:-:S04]  /*0510*/  IADD3 R3, PT, PT, R21, R12, RZ ;  /* 0x0000000c15037210 */ /* 0x000fc80007ffe0ff */
[----:B------:R-:W-:Y:S01]  /*0520*/  ISETP.GE.AND P0, PT, R3, R2, PT ;  /* 0x000000020300720c */ /* 0x000fe20003f06270 */
[----:B---3--:R-:W-:Y:S02]  /*0530*/  IMAD.U32 R15, R8, 0x10000, RZ ;  /* 0x00010000080f7824 */ /* 0x008fe400078e00ff */
[----:B----4-:R-:W-:Y:S02]  /*0540*/  IMAD.U32 R7, R10, 0x10000, RZ ;  /* 0x000100000a077824 */ /* 0x010fe400078e00ff */
[----:B------:R-:W-:Y:S01]  /*0550*/  FFMA R0, R15, R15, R0 ;  /* 0x0000000f0f007223 */ /* 0x000fe20000000000 */
[----:B-----5:R-:W-:-:S03]  /*0560*/  IMAD.U32 R9, R16, 0x10000, RZ ;  /* 0x0001000010097824 */ /* 0x020fc600078e00ff */
[----:B------:R-:W-:-:S04]  /*0570*/  FFMA R0, R7, R7, R0 ;  /* 0x0000000707007223 */ /* 0x000fc80000000000 */
[----:B------:R-:W-:Y:S01]  /*0580*/  FFMA R0, R9, R9, R0 ;  /* 0x0000000909007223 */ /* 0x000fe20000000000 */
[----:B------:R-:W-:Y:S06]  /*0590*/  @!P0 BRA `(.L_x_133) ;  /* 0xfffffffc00a88947 */ /* 0x000fec000383ffff */
.L_x_129:
[----:B------:R-:W-:Y:S05]  /*05a0*/  BSYNC.RECONVERGENT B0 ;  /* 0x0000000000007941 */ /* 0x000fea0003800200 */
.L_x_128:
[----:B------:R-:W0:Y:S01]  /*05b0*/  SHFL.BFLY PT, R3, R0, 0x10, 0x1f ;  /* 0x0e001f0000037f89 */ /* 0x000e2200000e0000 */
[----:B------:R-:W-:Y:S02]  /*05c0*/  LOP3.LUT P0, RZ, R19, 0x1f, RZ, 0xc0, !PT ;  /* 0x0000001f13ff7812 */ /* 0x000fe4000780c0ff */
[----:B----4-:R-:W-:-:S04]  /*05d0*/  IADD3 R9, PT, PT, R12, 0x1f, RZ ;  /* 0x0000001f0c097810 */ /* 0x010fc80007ffe0ff */
        /* <DEDUP_REMOVED lines=15> */
[----:B------:R-:W-:-:S05]  /*06d0*/  @!P1 VIADD R6, R6, 0x10 ;  /* 0x0000001006069836 */ /* 0x000fca0000000000 */
[----:B0-----:R-:W-:-:S05]  /*06e0*/  @!P1 LEA R6, R11, R6, 0x18 ;  /* 0x000000060b069211 */ /* 0x001fca00078ec0ff */
[----:B------:R-:W-:Y:S02]  /*06f0*/  @!P1 IMAD R6, R19, 0x4, R6 ;  /* 0x0000000413069824 */ /* 0x000fe400078e0206 */
[----:B-1----:R-:W-:-:S05]  /*0700*/  FADD R8, R7, R8 ;  /* 0x0000000807087221 */ /* 0x002fca0000000000 */
[----:B------:R-:W0:Y:S02]  /*0710*/  SHFL.BFLY PT, R3, R8, 0x1, 0x1f ;  /* 0x0c201f0008037f89 */ /* 0x000e2400000e0000 */
[----:B0-----:R-:W-:Y:S01]  /*0720*/  FADD R7, R8, R3 ;  /* 0x0000000308077221 */ /* 0x001fe20000000000 */
[----:B------:R-:W-:-:S04]  /*0730*/  HFMA2 R3, -RZ, RZ, 0, 0 ;  /* 0x00000000ff037431 */ /* 0x000fc800000001ff */
        /* <DEDUP_REMOVED lines=16> */
.L_x_147:
        /* <DEDUP_REMOVED lines=14> */
[----:B0-----:R-:W-:Y:S05]  /*0920*/  CALL.REL.NOINC `($__internal_4_$__cuda_sm3x_div_rn_noftz_f32_slowpath) ;  /* 0x0000000800d07944 */ /* 0x001fea0003c00000 */
[----:B------:R-:W-:-:S07]  /*0930*/  IMAD.MOV.U32 R2, RZ, RZ, R0 ;  /* 0x000000ffff027224 */ /* 0x000fce00078e0000 */
.L_x_137:
[----:B------:R-:W-:Y:S05]  /*0940*/  BSYNC.RECONVERGENT B0 ;  /* 0x0000000000007941 */ /* 0x000fea0003800200 */
.L_x_136:
        /* <DEDUP_REMOVED lines=10> */
.L_x_134:
[----:B------:R-:W3:Y:S01]  /*09f0*/  LDC R15, c[0x0][0x398] ;  /* 0x0000e600ff0f7b82 */ /* 0x000ee20000000800 */
[----:B------:R-:W-:Y:S07]  /*0a00*/  WARPSYNC.ALL ;  /* 0x0000000000007948 */ /* 0x000fee0003800000 */
[----:B------:R-:W-:Y:S01]  /*0a10*/  BAR.SYNC.DEFER_BLOCKING 0x0 ;  /* 0x0000000000007b1d */ /* 0x000fe20000010000 */
[----:B---3--:R-:W-:-:S13]  /*0a20*/  ISETP.GE.AND P0, PT, R19, R15, PT ;  /* 0x0000000f1300720c */ /* 0x008fda0003f06270 */
[----:B------:R-:W-:Y:S05]  /*0a30*/  @P0 EXIT ;  /* 0x000000000000094d */ /* 0x000fea0003800000 */
[----:B------:R-:W3:Y:S01]  /*0a40*/  I2F.U32.RP R6, R12 ;  /* 0x0000000c00067306 */ /* 0x000ee20000209000 */
[----:B--2---:R-:W-:Y:S01]  /*0a50*/  IMAD.IADD R0, R19, 0x1, R12 ;  /* 0x0000000113007824 */ /* 0x004fe200078e020c */
[----:B------:R-:W-:Y:S01]  /*0a60*/  ISETP.NE.U32.AND P2, PT, R12, RZ, PT ;  /* 0x000000ff0c00720c */ /* 0x000fe20003f45070 */
[----:B------:R-:W2:Y:S01]  /*0a70*/  S2UR UR5, SR_CgaCtaId ;  /* 0x00000000000579c3 */ /* 0x000ea20000008800 */
[----:B------:R-:W-:Y:S01]  /*0a80*/  UMOV UR4, 0x400 ;  /* 0x0000040000047882 */ /* 0x000fe20000000000 */
[----:B------:R-:W4:Y:S01]  /*0a90*/  LDCU.64 UR8, c[0x0][0x390] ;  /* 0x00007200ff0877ac */ /* 0x000f220008000a00 */
[CC--:B------:R-:W-:Y:S01]  /*0aa0*/  ISETP.GE.U32.AND P0, PT, R0.reuse, R15.reuse, PT ;  /* 0x0000000f0000720c */ /* 0x0c0fe20003f06070 */
[----:B------:R-:W-:Y:S01]  /*0ab0*/  BSSY.RECONVERGENT B0, `(.L_x_138) ;  /* 0x0000035000007945 */ /* 0x000fe20003800200 */
[----:B------:R-:W-:Y:S02]  /*0ac0*/  VIMNMX.U32 R7, PT, PT, R0, R15, !PT ;  /* 0x0000000f00077248 */ /* 0x000fe40007fe0000 */
[----:B------:R-:W-:-:S04]  /*0ad0*/  SEL R16, RZ, 0x1, P0 ;  /* 0x00000001ff107807 */ /* 0x000fc80000000000 */
[----:B------:R-:W-:Y:S01]  /*0ae0*/  IADD3 R7, PT, PT, R7, -R0, -R16 ;  /* 0x8000000007077210 */ /* 0x000fe20007ffe810 */
[----:B---3--:R-:W3:Y:S01]  /*0af0*/  MUFU.RCP R6, R6 ;  /* 0x0000000600067308 */ /* 0x008ee20000001000 */
[----:B--2---:R-:W-:Y:S01]  /*0b00*/  ULEA UR4, UR5, UR4, 0x18 ;  /* 0x0000000405047291 */ /* 0x004fe2000f8ec0ff */
[----:B---3--:R-:W-:-:S06]  /*0b10*/  IADD3 R2, PT, PT, R6, 0xffffffe, RZ ;  /* 0x0ffffffe06027810 */ /* 0x008fcc0007ffe0ff */
[----:B-1----:R1:W0:Y:S02]  /*0b20*/  F2I.FTZ.U32.TRUNC.NTZ R3, R2 ;  /* 0x0000000200037305 */ /* 0x002224000021f000 */
[----:B-1----:R-:W-:Y:S01]  /*0b30*/  MOV R2, RZ ;  /* 0x000000ff00027202 */ /* 0x002fe20000000f00 */
[----:B0-----:R-:W-:-:S04]  /*0b40*/  IMAD.MOV R9, RZ, RZ, -R3 ;  /* 0x000000ffff097224 */ /* 0x001fc800078e0a03 */
        /* <DEDUP_REMOVED lines=8> */
[----:B------:R-:W-:Y:S01]  /*0bd0*/  @P0 IMAD.IADD R7, R7, 0x1, -R12 ;  /* 0x0000000107070824 */ /* 0x000fe200078e0a0c */
[----:B------:R-:W-:-:S04]  /*0be0*/  @P0 IADD3 R9, PT, PT, R9, 0x1, RZ ;  /* 0x0000000109090810 */ /* 0x000fc80007ffe0ff */
[----:B------:R-:W-:-:S13]  /*0bf0*/  ISETP.GE.U32.AND P1, PT, R7, R12, PT ;  /* 0x0000000c0700720c */ /* 0x000fda0003f26070 */
[----:B------:R-:W-:Y:S01]  /*0c00*/  @P1 VIADD R9, R9, 0x1 ;  /* 0x0000000109091836 */ /* 0x000fe20000000000 */
[----:B------:R-:W-:-:S05]  /*0c10*/  @!P2 LOP3.LUT R9, RZ, R12, RZ, 0x33, !PT ;  /* 0x0000000cff09a212 */ /* 0x000fca00078e33ff */
[----:B------:R-:W-:-:S05]  /*0c20*/  IMAD.IADD R16, R16, 0x1, R9 ;  /* 0x0000000110107824 */ /* 0x000fca00078e0209 */
[----:B------:R-:W-:-:S04]  /*0c30*/  LOP3.LUT R6, R16, 0x3, RZ, 0xc0, !PT ;  /* 0x0000000310067812 */ /* 0x000fc800078ec0ff */
[----:B------:R-:W-:-:S13]  /*0c40*/  ISETP.NE.AND P0, PT, R6, 0x3, PT ;  /* 0x000000030600780c */ /* 0x000fda0003f05270 */
[----:B01--4-:R-:W-:Y:S05]  /*0c50*/  @!P0 BRA `(.L_x_139) ;  /* 0x0000000000688947 */ /* 0x013fea0003800000 */
[----:B------:R-:W0:Y:S01]  /*0c60*/  LDCU.64 UR4, c[0x0][0x380] ;  /* 0x00007000ff0477ac */ /* 0x000e220008000a00 */
[----:B------:R-:W-:-:S04]  /*0c70*/  IADD3 R6, PT, PT, R16, 0x1, RZ ;  /* 0x0000000110067810 */ /* 0x000fc80007ffe0ff */
[----:B------:R-:W-:Y:S01]  /*0c80*/  LOP3.LUT R18, R6, 0x3, RZ, 0xc0, !PT ;  /* 0x0000000306127812 */ /* 0x000fe200078ec0ff */
[----:B------:R-:W-:-:S04]  /*0c90*/  IMAD.WIDE.U32 R6, R19, 0x2, RZ ;  /* 0x0000000213067825 */ /* 0x000fc800078e00ff */
[----:B------:R-:W-:Y:S02]  /*0ca0*/  IMAD R19, R18, R12, R19 ;  /* 0x0000000c12137224 */ /* 0x000fe400078e0213 */
[----:B------:R-:W-:Y:S01]  /*0cb0*/  IMAD.MOV R18, RZ, RZ, -R18 ;  /* 0x000000ffff127224 */ /* 0x000fe200078e0a12 */
[----:B0-----:R-:W-:-:S04]  /*0cc0*/  LEA R17, P0, R13, UR4, 0x1 ;  /* 0x000000040d117c11 */ /* 0x001fc8000f8008ff */
[----:B------:R-:W-:-:S09]  /*0cd0*/  LEA.HI.X R21, R13, UR5, R14, 0x1, P0 ;  /* 0x000000050d157c11 */ /* 0x000fd200080f0c0e */
.L_x_140:
[----:B------:R-:W-:Y:S02]  /*0ce0*/  IADD3 R8, P0, PT, R4, R6, RZ ;  /* 0x0000000604087210 */ /* 0x000fe40007f1e0ff */
[----:B------:R-:W-:-:S03]  /*0cf0*/  IADD3 R10, P1, PT, R6, UR8, RZ ;  /* 0x00000008060a7c10 */ /* 0x000fc6000ff3e0ff */
[----:B------:R-:W-:Y:S01]  /*0d00*/  IMAD.X R9, R5, 0x1, R7, P0 ;  /* 0x0000000105097824 */ /* 0x000fe200000e0607 */
[----:B------:R-:W-:-:S04]  /*0d10*/  IADD3.X R11, PT, PT, R7, UR9, RZ, P1, !PT ;  /* 0x00000009070b7c10 */ /* 0x000fc80008ffe4ff */
[----:B------:R-:W2:Y:S04]  /*0d20*/  LDG.E.U16.CONSTANT R8, desc[UR6][R8.64] ;  /* 0x0000000608087981 */ /* 0x000ea8000c1e9500 */
[----:B------:R-:W3:Y:S01]  /*0d30*/  LDG.E.U16.CONSTANT R10, desc[UR6][R10.64] ;  /* 0x000000060a0a7981 */ /* 0x000ee2000c1e9500 */
[----:B0-----:R-:W-:Y:S02]  /*0d40*/  IADD3 R22, P0, PT, R6, R17, RZ ;  /* 0x0000001106167210 */ /* 0x001fe40007f1e0ff */
[----:B------:R-:W-:Y:S02]  /*0d50*/  IADD3 R18, PT, PT, R18, 0x1, RZ ;  /* 0x0000000112127810 */ /* 0x000fe40007ffe0ff */
[----:B--2---:R-:W-:Y:S01]  /*0d60*/  SHF.L.U32 R23, R8, 0x10, RZ ;  /* 0x0000001008177819 */ /* 0x004fe200000006ff */
[----:B---3--:R-:W-:-:S04]  /*0d70*/  IMAD.U32 R20, R10, 0x10000, RZ ;  /* 0x000100000a147824 */ /* 0x008fc800078e00ff */
[----:B------:R-:W-:-:S04]  /*0d80*/  FMUL R23, R0, R23 ;  /* 0x0000001700177220 */ /* 0x000fc80000400000 */
[----:B------:R-:W-:Y:S01]  /*0d90*/  FMUL R20, R20, R23 ;  /* 0x0000001714147220 */ /* 0x000fe20000400000 */
[----:B------:R-:W-:Y:S01]  /*0da0*/  IMAD.X R23, R7, 0x1, R21, P0 ;  /* 0x0000000107177824 */ /* 0x000fe200000e0615 */
[----:B------:R-:W-:Y:S01]  /*0db0*/  ISETP.NE.AND P0, PT, R18, RZ, PT ;  /* 0x000000ff1200720c */ /* 0x000fe20003f05270 */
[----:B------:R-:W-:Y:S02]  /*0dc0*/  IMAD.WIDE.U32 R6, R12, 0x2, R6 ;  /* 0x000000020c067825 */ /* 0x000fe400078e0006 */
[----:B------:R-:W-:-:S05]  /*0dd0*/  F2FP.BF16.F32.PACK_AB R20, RZ, R20 ;  /* 0x00000014ff14723e */ /* 0x000fca00000010ff */
[----:B------:R0:W-:Y:S05]  /*0de0*/  STG.E.U16 desc[UR6][R22.64], R20 ;  /* 0x0000001416007986 */ /* 0x0001ea000c101506 */
[----:B------:R-:W-:Y:S05]  /*0df0*/  @P0 BRA `(.L_x_140) ;  /* 0xfffffffc00b80947 */ /* 0x000fea000383ffff */
.L_x_139:
[----:B------:R-:W-:Y:S05]  /*0e00*/  BSYNC.RECONVERGENT B0 ;  /* 0x0000000000007941 */ /* 0x000fea0003800200 */
.L_x_138:
[----:B------:R-:W-:Y:S01]  /*0e10*/  ISETP.GE.U32.AND P0, PT, R16, 0x3, PT ;  /* 0x000000031000780c */ /* 0x000fe20003f06070 */
[----:B------:R-:W1:-:S12]  /*0e20*/  LDCU.64 UR4, c[0x0][0x380] ;  /* 0x00007000ff0477ac */ /* 0x000e580008000a00 */
[----:B-1----:R-:W-:Y:S05]  /*0e30*/  @!P0 EXIT ;  /* 0x000000000000894d */ /* 0x002fea0003800000 */
.L_x_141:
[----:B------:R-:W-:Y:S02]  /*0e40*/  IMAD.IADD R29, R12, 0x1, R19 ;  /* 0x000000010c1d7824 */ /* 0x000fe400078e0213 */
[----:B0-----:R-:W-:-:S04]  /*0e50*/  IMAD.WIDE.U32 R22, R19, 0x2, R4 ;  /* 0x0000000213167825 */ /* 0x001fc800078e0004 */
[----:B------:R-:W-:Y:S01]  /*0e60*/  IMAD.IADD R17, R29, 0x1, R12 ;  /* 0x000000011d117824 */ /* 0x000fe200078e020c */
[----:B------:R-:W2:Y:S01]  /*0e70*/  LDG.E.U16.CONSTANT R16, desc[UR6][R22.64] ;  /* 0x0000000616107981 */ /* 0x000ea2000c1e9500 */
[----:B------:R-:W-:-:S03]  /*0e80*/  IMAD.WIDE.U32 R6, R19, 0x2, R2 ;  /* 0x0000000213067825 */ /* 0x000fc600078e0002 */
[----:B------:R-:W-:Y:S01]  /*0e90*/  IADD3 R27, PT, PT, R17, R12, RZ ;  /* 0x0000000c111b7210 */ /* 0x000fe20007ffe0ff */
[--C-:B------:R-:W-:Y:S01]  /*0ea0*/  IMAD.WIDE.U32 R24, R29, 0x2, R4.reuse ;  /* 0x000000021d187825 */ /* 0x100fe200078e0004 */
[----:B------:R0:W3:Y:S03]  /*0eb0*/  LDG.E.U16.CONSTANT R18, desc[UR6][R6.64] ;  /* 0x0000000606127981 */ /* 0x0000e6000c1e9500 */
[--C-:B------:R-:W-:Y:S02]  /*0ec0*/  IMAD.WIDE.U32 R8, R17, 0x2, R4.reuse ;  /* 0x0000000211087825 */ /* 0x100fe400078e0004 */
[----:B------:R-:W4:Y:S02]  /*0ed0*/  LDG.E.U16.CONSTANT R24, desc[UR6][R24.64] ;  /* 0x0000000618187981 */ /* 0x000f24000c1e9500 */
[----:B------:R-:W-:Y:S02]  /*0ee0*/  IMAD.WIDE.U32 R20, R27, 0x2, R4 ;  /* 0x000000021b147825 */ /* 0x000fe400078e0004 */
[----:B------:R-:W5:Y:S02]  /*0ef0*/  LDG.E.U16.CONSTANT R26, desc[UR6][R8.64] ;  /* 0x00000006081a7981 */ /* 0x000f64000c1e9500 */
[----:B0-----:R-:W-:-:S02]  /*0f00*/  IMAD.WIDE.U32 R6, R29, 0x2, R2 ;  /* 0x000000021d067825 */ /* 0x001fc400078e0002 */
[----:B------:R-:W5:Y:S02]  /*0f10*/  LDG.E.U16.CONSTANT R20, desc[UR6][R20.64] ;  /* 0x0000000614147981 */ /* 0x000f64000c1e9500 */
[--C-:B------:R-:W-:Y:S02]  /*0f20*/  IMAD.WIDE.U32 R10, R17, 0x2, R2.reuse ;  /* 0x00000002110a7825 */ /* 0x100fe400078e0002 */
[----:B------:R0:W5:Y:S02]  /*0f30*/  LDG.E.U16.CONSTANT R28, desc[UR6][R6.64] ;  /* 0x00000006061c7981 */ /* 0x000164000c1e9500 */
[----:B------:R-:W-:Y:S02]  /*0f40*/  IMAD.WIDE.U32 R22, R27, 0x2, R2 ;  /* 0x000000021b167825 */ /* 0x000fe400078e0002 */
[----:B------:R-:W5:Y:S04]  /*0f50*/  LDG.E.U16.CONSTANT R10, desc[UR6][R10.64] ;  /* 0x000000060a0a7981 */ /* 0x000f68000c1e9500 */
[----:B------:R1:W5:Y:S01]  /*0f60*/  LDG.E.U16.CONSTANT R22, desc[UR6][R22.64] ;  /* 0x0000000616167981 */ /* 0x000362000c1e9500 */
[----:B------:R-:W-:-:S02]  /*0f70*/  IADD3 R29, P1, PT, R13, R29, RZ ;  /* 0x0000001d0d1d7210 */ /* 0x000fc40007f3e0ff */
[----:B0-----:R-:W-:-:S03]  /*0f80*/  IADD3 R7, P0, PT, R13, R19, RZ ;  /* 0x000000130d077210 */ /* 0x001fc60007f1e0ff */
[--C-:B------:R-:W-:Y:S02]  /*0f90*/  IMAD.X R19, RZ, RZ, R14.reuse, P1 ;  /* 0x000000ffff137224 */ /* 0x100fe400008e060e */
[----:B------:R-:W-:Y:S01]  /*0fa0*/  IMAD.X R25, RZ, RZ, R14, P0 ;  /* 0x000000ffff197224 */ /* 0x000fe200000e060e */
[----:B------:R-:W-:Y:S02]  /*0fb0*/  LEA R8, P0, R7, UR4, 0x1 ;  /* 0x0000000407087c11 */ /* 0x000fe4000f8008ff */
[----:B------:R-:W-:Y:S02]  /*0fc0*/  LEA R6, P1, R29, UR4, 0x1 ;  /* 0x000000041d067c11 */ /* 0x000fe4000f8208ff */
[----:B------:R-:W-:Y:S02]  /*0fd0*/  LEA.HI.X R9, R7, UR5, R25, 0x1, P0 ;  /* 0x0000000507097c11 */ /* 0x000fe400080f0c19 */
[----:B------:R-:W-:Y:S02]  /*0fe0*/  LEA.HI.X R7, R29, UR5, R19, 0x1, P1 ;  /* 0x000000051d077c11 */ /* 0x000fe400088f0c13 */
[----:B------:R-:W-:-:S02]  /*0ff0*/  IADD3 R17, P0, PT, R13, R17, RZ ;  /* 0x000000110d117210 */ /* 0x000fc40007f1e0ff */
[----:B-1----:R-:W-:Y:S02]  /*1000*/  IADD3 R23, P1, PT, R13, R27, RZ ;  /* 0x0000001b0d177210 */ /* 0x002fe40007f3e0ff */
[----:B--2---:R-:W-:-:S05]  /*1010*/  SHF.L.U32 R11, R16, 0x10, RZ ;  /* 0x00000010100b7819 */ /* 0x004fca00000006ff */
[----:B------:R-:W-:Y:S01]  /*1020*/  FMUL R11, R0, R11 ;  /* 0x0000000b000b7220 */ /* 0x000fe20000400000 */
[----:B---3--:R-:W-:Y:S02]  /*1030*/  IMAD.U32 R18, R18, 0x10000, RZ ;  /* 0x0001000012127824 */ /* 0x008fe400078e00ff */
[----:B----4-:R-:W-:Y:S02]  /*1040*/  IMAD.U32 R19, R24, 0x10000, RZ ;  /* 0x0001000018137824 */ /* 0x010fe400078e00ff */
[----:B------:R-:W-:Y:S01]  /*1050*/  FMUL R18, R18, R11 ;  /* 0x0000000b12127220 */ /* 0x000fe20000400000 */
[----:B-----5:R-:W-:Y:S01]  /*1060*/  SHF.L.U32 R21, R26, 0x10, RZ ;  /* 0x000000101a157819 */ /* 0x020fe200000006ff */
[----:B------:R-:W-:Y:S01]  /*1070*/  FMUL R19, R0, R19 ;  /* 0x0000001300137220 */ /* 0x000fe20000400000 */
[----:B------:R-:W-:-:S03]  /*1080*/  SHF.L.U32 R11, R20, 0x10, RZ ;  /* 0x00000010140b7819 */ /* 0x000fc600000006ff */
[----:B------:R-:W-:Y:S01]  /*1090*/  FMUL R21, R0, R21 ;  /* 0x0000001500157220 */ /* 0x000fe20000400000 */
[----:B------:R-:W-:Y:S02]  /*10a0*/  IMAD.U32 R28, R28, 0x10000, RZ ;  /* 0x000100001c1c7824 */ /* 0x000fe400078e00ff */
[----:B------:R-:W-:Y:S02]  /*10b0*/  IMAD.U32 R10, R10, 0x10000, RZ ;  /* 0x000100000a0a7824 */ /* 0x000fe400078e00ff */
[----:B------:R-:W-:Y:S01]  /*10c0*/  FMUL R19, R28, R19 ;  /* 0x000000131c137220 */ /* 0x000fe20000400000 */
[--C-:B------:R-:W-:Y:S02]  /*10d0*/  IMAD.X R24, RZ, RZ, R14.reuse, P0 ;  /* 0x000000ffff187224 */ /* 0x100fe400000e060e */
[----:B------:R-:W-:Y:S01]  /*10e0*/  FMUL R25, R0, R11 ;  /* 0x0000000b00197220 */ /* 0x000fe20000400000 */
[----:B------:R-:W-:Y:S01]  /*10f0*/  SHF.L.U32 R22, R22, 0x10, RZ ;  /* 0x0000001016167819 */ /* 0x000fe200000006ff */
[----:B------:R-:W-:Y:S01]  /*1100*/  FMUL R21, R10, R21 ;  /* 0x000000150a157220 */ /* 0x000fe20000400000 */
[----:B------:R-:W-:Y:S01]  /*1110*/  LEA R10, P0, R17, UR4, 0x1 ;  /* 0x00000004110a7c11 */ /* 0x000fe2000f8008ff */
[----:B------:R-:W-:Y:S01]  /*1120*/  IMAD.X R20, RZ, RZ, R14, P1 ;  /* 0x000000ffff147224 */ /* 0x000fe200008e060e */
[----:B------:R-:W-:Y:S01]  /*1130*/  LEA R16, P1, R23, UR4, 0x1 ;  /* 0x0000000417107c11 */ /* 0x000fe2000f8208ff */
[----:B------:R-:W-:Y:S01]  /*1140*/  FMUL R22, R22, R25 ;  /* 0x0000001916167220 */ /* 0x000fe20000400000 */
[----:B------:R-:W-:-:S02]  /*1150*/  F2FP.BF16.F32.PACK_AB R19, RZ, R19 ;  /* 0x00000013ff13723e */ /* 0x000fc400000010ff */
[----:B------:R-:W-:Y:S02]  /*1160*/  LEA.HI.X R11, R17, UR5, R24, 0x1, P0 ;  /* 0x00000005110b7c11 */ /* 0x000fe400080f0c18 */
[----:B------:R-:W-:Y:S02]  /*1170*/  F2FP.BF16.F32.PACK_AB R18, RZ, R18 ;  /* 0x00000012ff12723e */ /* 0x000fe400000010ff */
[--C-:B------:R-:W-:Y:S02]  /*1180*/  LEA.HI.X R17, R23, UR5, R20.reuse, 0x1, P1 ;  /* 0x0000000517117c11 */ /* 0x100fe400088f0c14 */
[----:B------:R-:W-:Y:S02]  /*1190*/  PRMT R20, R19, 0x7610, R20 ;  /* 0x0000761013147816 */ /* 0x000fe40000000014 */
[----:B------:R-:W-:Y:S02]  /*11a0*/  F2FP.BF16.F32.PACK_AB R21, RZ, R21 ;  /* 0x00000015ff15723e */ /* 0x000fe400000010ff */
[----:B------:R-:W-:Y:S01]  /*11b0*/  F2FP.BF16.F32.PACK_AB R22, RZ, R22 ;  /* 0x00000016ff16723e */ /* 0x000fe200000010ff */
[----:B------:R1:W-:Y:S01]  /*11c0*/  STG.E.U16 desc[UR6][R8.64], R18 ;  /* 0x0000001208007986 */ /* 0x0003e2000c101506 */
[----:B------:R-:W-:-:S03]  /*11d0*/  IMAD.IADD R19, R27, 0x1, R12 ;  /* 0x000000011b137824 */ /* 0x000fc600078e020c */
[----:B------:R1:W-:Y:S04]  /*11e0*/  STG.E.U16 desc[UR6][R6.64], R20 ;  /* 0x0000001406007986 */ /* 0x0003e8000c101506 */
[----:B------:R1:W-:Y:S04]  /*11f0*/  STG.E.U16 desc[UR6][R10.64], R21 ;  /* 0x000000150a007986 */ /* 0x0003e8000c101506 */
[----:B------:R1:W-:Y:S01]  /*1200*/  STG.E.U16 desc[UR6][R16.64], R22 ;  /* 0x0000001610007986 */ /* 0x0003e2000c101506 */
[----:B------:R-:W-:-:S13]  /*1210*/  ISETP.GE.AND P0, PT, R19, R15, PT ;  /* 0x0000000f1300720c */ /* 0x000fda0003f06270 */
[----:B-1----:R-:W-:Y:S05]  /*1220*/  @!P0 BRA `(.L_x_141) ;  /* 0xfffffffc00048947 */ /* 0x002fea000383ffff */
[----:B------:R-:W-:Y:S05]  /*1230*/  EXIT ;  /* 0x000000000000794d */ /* 0x000fea0003800000 */
.L_x_135:
[----:B------:R-:W-:Y:S02]  /*1240*/  HFMA2 R16, -RZ, RZ, 0, 1.847743988037109375e-06 ;  /* 0x0000001fff107431 */ /* 0x000fe400000001ff */
[----:B------:R-:W-:Y:S02]  /*1250*/  IMAD.MOV.U32 R11, RZ, RZ, 0x10 ;  /* 0x00000010ff0b7424 */ /* 0x000fe400078e00ff */
[----:B------:R-:W-:-:S07]  /*1260*/  IMAD.MOV.U32 R10, RZ, RZ, -0x1 ;  /* 0xffffffffff0a7424 */ /* 0x000fce00078e00ff */
[----:B-1----:R-:W-:Y:S05]  /*1270*/  WARPSYNC.COLLECTIVE R10, `(.L_x_142) ;  /* 0x000000000a087348 */ /* 0x002fea0003c00000 */
[----:B-1----:R0:W1:Y:S02]  /*1280*/  SHFL.BFLY P0, R8, R3, R11, R16 ;  /* 0x0c00000b03087389 */ /* 0x0020640000000010 */
[----:B01----:R-:W-:Y:S05]  /*1290*/  ENDCOLLECTIVE ;  /* 0x000000000000791b */ /* 0x003fea0003800000 */
.L_x_142:
[----:B------:R-:W-:Y:S02]  /*12a0*/  IMAD.MOV.U32 R11, RZ, RZ, 0x8 ;  /* 0x00000008ff0b7424 */ /* 0x000fe400078e00ff */
[----:B------:R-:W-:-:S04]  /*12b0*/  IMAD.MOV.U32 R0, RZ, RZ, R8 ;  /* 0x000000ffff007224 */ /* 0x000fc800078e0008 */
[----:B------:R-:W-:-:S05]  /*12c0*/  FADD R0, R0, R3 ;  /* 0x0000000300007221 */ /* 0x000fca0000000000 */
[----:B------:R-:W-:-:S07]  /*12d0*/  MOV R3, R0 ;  /* 0x0000000000037202 */ /* 0x000fce0000000f00 */
[----:B------:R-:W-:Y:S05]  /*12e0*/  WARPSYNC.COLLECTIVE R10, `(.L_x_143) ;  /* 0x000000000a087348 */ /* 0x000fea0003c00000 */
[----:B------:R0:W1:Y:S02]  /*12f0*/  SHFL.BFLY P0, R8, R3, R11, R16 ;  /* 0x0c00000b03087389 */ /* 0x0000640000000010 */
[----:B01----:R-:W-:Y:S05]  /*1300*/  ENDCOLLECTIVE ;  /* 0x000000000000791b */ /* 0x003fea0003800000 */
.L_x_143:
[----:B------:R-:W-:Y:S02]  /*1310*/  IMAD.MOV.U32 R11, RZ, RZ, 0x4 ;  /* 0x00000004ff0b7424 */ /* 0x000fe400078e00ff */
[----:B------:R-:W-:-:S04]  /*1320*/  IMAD.MOV.U32 R7, RZ, RZ, R8 ;  /* 0x000000ffff077224 */ /* 0x000fc800078e0008 */
[----:B------:R-:W-:-:S05]  /*1330*/  FADD R7, R0, R7 ;  /* 0x0000000700077221 */ /* 0x000fca0000000000 */
[----:B------:R-:W-:-:S07]  /*1340*/  MOV R3, R7 ;  /* 0x0000000700037202 */ /* 0x000fce0000000f00 */
[----:B------:R-:W-:Y:S05]  /*1350*/  WARPSYNC.COLLECTIVE R10, `(.L_x_144) ;  /* 0x000000000a087348 */ /* 0x000fea0003c00000 */
[----:B------:R0:W1:Y:S02]  /*1360*/  SHFL.BFLY P0, R8, R3, R11, R16 ;  /* 0x0c00000b03087389 */ /* 0x0000640000000010 */
[----:B01----:R-:W-:Y:S05]  /*1370*/  ENDCOLLECTIVE ;  /* 0x000000000000791b */ /* 0x003fea0003800000 */
.L_x_144:
[----:B------:R-:W-:Y:S02]  /*1380*/  IMAD.MOV.U32 R11, RZ, RZ, 0x2 ;  /* 0x00000002ff0b7424 */ /* 0x000fe400078e00ff */
[----:B------:R-:W-:-:S04]  /*1390*/  IMAD.MOV.U32 R6, RZ, RZ, R8 ;  /* 0x000000ffff067224 */ /* 0x000fc800078e0008 */
[----:B------:R-:W-:-:S05]  /*13a0*/  FADD R6, R7, R6 ;  /* 0x0000000607067221 */ /* 0x000fca0000000000 */
[----:B------:R-:W-:-:S07]  /*13b0*/  MOV R3, R6 ;  /* 0x0000000600037202 */ /* 0x000fce0000000f00 */
[----:B------:R-:W-:Y:S05]  /*13c0*/  WARPSYNC.COLLECTIVE R10, `(.L_x_145) ;  /* 0x000000000a087348 */ /* 0x000fea0003c00000 */
[----:B------:R0:W1:Y:S02]  /*13d0*/  SHFL.BFLY P0, R8, R3, R11, R16 ;  /* 0x0c00000b03087389 */ /* 0x0000640000000010 */
[----:B01----:R-:W-:Y:S05]  /*13e0*/  ENDCOLLECTIVE ;  /* 0x000000000000791b */ /* 0x003fea0003800000 */
.L_x_145:
[----:B------:R-:W-:Y:S02]  /*13f0*/  IMAD.MOV.U32 R11, RZ, RZ, 0x1 ;  /* 0x00000001ff0b7424 */ /* 0x000fe400078e00ff */
[----:B------:R-:W-:-:S04]  /*1400*/  IMAD.MOV.U32 R9, RZ, RZ, R8 ;  /* 0x000000ffff097224 */ /* 0x000fc800078e0008 */
[----:B------:R-:W-:-:S05]  /*1410*/  FADD R9, R6, R9 ;  /* 0x0000000906097221 */ /* 0x000fca0000000000 */
[----:B------:R-:W-:-:S07]  /*1420*/  MOV R3, R9 ;  /* 0x0000000900037202 */ /* 0x000fce0000000f00 */
[----:B------:R-:W-:Y:S05]  /*1430*/  WARPSYNC.COLLECTIVE R10, `(.L_x_146) ;  /* 0x000000000a087348 */ /* 0x000fea0003c00000 */
[----:B------:R0:W1:Y:S02]  /*1440*/  SHFL.BFLY P0, R8, R3, R11, R16 ;  /* 0x0c00000b03087389 */ /* 0x0000640000000010 */
[----:B01----:R-:W-:Y:S05]  /*1450*/  ENDCOLLECTIVE ;  /* 0x000000000000791b */ /* 0x003fea0003800000 */
.L_x_146:
[----:B------:R-:W-:Y:S05]  /*1460*/  BRA `(.L_x_147) ;  /* 0xfffffff000f47947 */ /* 0x000fea000383ffff */
        .weak           $__internal_4_$__cuda_sm3x_div_rn_noftz_f32_slowpath
        .type           $__internal_4_$__cuda_sm3x_div_rn_noftz_f32_slowpath,@function
        .size           $__internal_4_$__cuda_sm3x_div_rn_noftz_f32_slowpath,(.L_x_196 - $__internal_4_$__cuda_sm3x_div_rn_noftz_f32_slowpath)
$__internal_4_$__cuda_sm3x_div_rn_noftz_f32_slowpath:
        /* <DEDUP_REMOVED lines=36> */
.L_x_149:
        /* <DEDUP_REMOVED lines=51> */
.L_x_156:
[----:B------:R-:W-:-:S04]  /*19e0*/  LOP3.LUT R0, R0, 0x80000000, RZ, 0xc0, !PT ;  /* 0x8000000000007812 */ /* 0x000fc800078ec0ff */
[----:B------:R-:W-:Y:S01]  /*19f0*/  LOP3.LUT R0, R0, 0x7f800000, RZ, 0xfc, !PT ;  /* 0x7f80000000007812 */ /* 0x000fe200078efcff */
[----:B------:R-:W-:Y:S06]  /*1a00*/  BRA `(.L_x_157) ;  /* 0x0000000000047947 */ /* 0x000fec0003800000 */
.L_x_155:
[----:B------:R-:W-:-:S07]  /*1a10*/  LEA R0, R7, R0, 0x17 ;  /* 0x0000000007007211 */ /* 0x000fce00078eb8ff */
.L_x_157:
[----:B------:R-:W-:Y:S05]  /*1a20*/  BSYNC.RECONVERGENT B2 ;  /* 0x0000000000027941 */ /* 0x000fea0003800200 */
.L_x_154:
[----:B------:R-:W-:Y:S05]  /*1a30*/  BRA `(.L_x_158) ;  /* 0x0000000000207947 */ /* 0x000fea0003800000 */
.L_x_153:
[----:B------:R-:W-:-:S04]  /*1a40*/  LOP3.LUT R0, R9, 0x80000000, R8, 0x48, !PT ;  /* 0x8000000009007812 */ /* 0x000fc800078e4808 */
[----:B------:R-:W-:Y:S01]  /*1a50*/  LOP3.LUT R0, R0, 0x7f800000, RZ, 0xfc, !PT ;  /* 0x7f80000000007812 */ /* 0x000fe200078efcff */
[----:B------:R-:W-:Y:S06]  /*1a60*/  BRA `(.L_x_158) ;  /* 0x0000000000147947 */ /* 0x000fec0003800000 */
.L_x_152:
[----:B------:R-:W-:Y:S01]  /*1a70*/  LOP3.LUT R0, R9, 0x80000000, R8, 0x48, !PT ;  /* 0x8000000009007812 */ /* 0x000fe200078e4808 */
[----:B------:R-:W-:Y:S06]  /*1a80*/  BRA `(.L_x_158) ;  /* 0x00000000000c7947 */ /* 0x000fec0003800000 */
.L_x_151:
[----:B------:R-:W0:Y:S01]  /*1a90*/  MUFU.RSQ R0, -QNAN ;  /* 0xffc0000000007908 */ /* 0x000e220000001400 */
[----:B------:R-:W-:Y:S05]  /*1aa0*/  BRA `(.L_x_158) ;  /* 0x0000000000047947 */ /* 0x000fea0003800000 */
.L_x_150:
[----:B------:R-:W-:-:S07]  /*1ab0*/  FADD.FTZ R0, R0, R3 ;  /* 0x0000000300007221 */ /* 0x000fce0000010000 */
.L_x_158:
[----:B------:R-:W-:Y:S05]  /*1ac0*/  BSYNC.RECONVERGENT B1 ;  /* 0x0000000000017941 */ /* 0x000fea0003800200 */
.L_x_148:
[----:B------:R-:W-:-:S04]  /*1ad0*/  IMAD.MOV.U32 R3, RZ, RZ, 0x0 ;  /* 0x00000000ff037424 */ /* 0x000fc800078e00ff */
[----:B0-----:R-:W-:Y:S05]  /*1ae0*/  RET.REL.NODEC R2 `(_Z14rmsnorm_kernelI13__nv_bfloat16fEvPT_PKS1_S4_if) ;  /* 0xffffffe402447950 */ /* 0x001fea0003c3ffff */
.L_x_159:
        /* <DEDUP_REMOVED lines=9> */
.L_x_196:


//--------------------- .text._Z14rmsnorm_kernelI6__halffEvPT_PKS1_S4_if --------------------------
	.section	.text._Z14rmsnorm_kernelI6__halffEvPT_PKS1_S4_if,"ax",@progbits
	.align	128
        .global         _Z14rmsnorm_kernelI6__halffEvPT_PKS1_S4_if
        .type           _Z14rmsnorm_kernelI6__halffEvPT_PKS1_S4_if,@function
        .size           _Z14rmsnorm_kernelI6__halffEvPT_PKS1_S4_if,(.L_x_197 - _Z14rmsnorm_kernelI6__halffEvPT_PKS1_S4_if)
        .other          _Z14rmsnorm_kernelI6__halffEvPT_PKS1_S4_if,@"STO_CUDA_ENTRY STV_DEFAULT"
_Z14rmsnorm_kernelI6__halffEvPT_PKS1_S4_if:
.text._Z14rmsnorm_kernelI6__halffEvPT_PKS1_S4_if:
        /* <DEDUP_REMOVED lines=15> */
[----:B------:R-:W-:Y:S01]  /*00f0*/  IMAD.IADD R3, R19, 0x1, R12 ;  /* 0x0000000113037824 */ /* 0x000fe200078e020c */
[----:B------:R-:W-:Y:S01]  /*0100*/  ISETP.NE.U32.AND P2, PT, R12, RZ, PT ;  /* 0x000000ff0c00720c */ /* 0x000fe20003f45070 */
[----:B------:R-:W-:Y:S03]  /*0110*/  BSSY.RECONVERGENT B1, `(.L_x_162) ;  /* 0x0000031000017945 */ /* 0x000fe60003800200 */
[CC--:B------:R-:W-:Y:S02]  /*0120*/  ISETP.GE.U32.AND P0, PT, R3.reuse, R2.reuse, PT ;  /* 0x000000020300720c */ /* 0x0c0fe40003f06070 */
[----:B------:R-:W-:Y:S02]  /*0130*/  VIMNMX.U32 R0, PT, PT, R3, R2, !PT ;  /* 0x0000000203007248 */ /* 0x000fe40007fe0000 */
[----:B------:R-:W-:-:S04]  /*0140*/  SEL R8, RZ, 0x1, P0 ;  /* 0x00000001ff087807 */ /* 0x000fc80000000000 */
[----:B------:R-:W-:Y:S01]  /*0150*/  IADD3 R3, PT, PT, R0, -R3, -R8 ;  /* 0x8000000300037210 */ /* 0x000fe20007ffe808 */
[----:B0-----:R-:W0:Y:S02]  /*0160*/  MUFU.RCP R9, R9 ;  /* 0x0000000900097308 */ /* 0x001e240000001000 */
        /* <DEDUP_REMOVED lines=13> */
[----:B------:R-:W-:-:S11]  /*0240*/  MOV R3, R19 ;  /* 0x0000001300037202 */ /* 0x000fd60000000f00 */
[----:B------:R-:W-:Y:S02]  /*0250*/  @P1 IADD3 R7, PT, PT, R7, 0x1, RZ ;  /* 0x0000000107071810 */ /* 0x000fe40007ffe0ff */
        /* <DEDUP_REMOVED lines=9> */
[----:B------:R-:W-:Y:S02]  /*02f0*/  IMAD.SHL.U32 R6, R13, 0x2, RZ ;  /* 0x000000020d067824 */ /* 0x000fe400078e00ff */
[----:B------:R-:W-:Y:S02]  /*0300*/  VIADD R0, R8, 0x1 ;  /* 0x0000000108007836 */ /* 0x000fe40000000000 */
[----:B------:R-:W-:-:S04]  /*0310*/  IMAD.WIDE.U32 R6, R19, 0x2, R6 ;  /* 0x0000000213067825 */ /* 0x000fc800078e0006 */
[----:B------:R-:W-:Y:S01]  /*0320*/  IMAD.MOV.U32 R3, RZ, RZ, R19 ;  /* 0x000000ffff037224 */ /* 0x000fe200078e0013 */
[----:B0-----:R-:W-:Y:S02]  /*0330*/  IADD3 R8, P1, PT, R6, UR4, RZ ;  /* 0x0000000406087c10 */ /* 0x001fe4000ff3e0ff */
[----:B------:R-:W-:Y:S01]  /*0340*/  LOP3.LUT R6, R0, 0x3, RZ, 0xc0, !PT ;  /* 0x0000000300067812 */ /* 0x000fe200078ec0ff */
[----:B------:R-:W-:Y:S01]  /*0350*/  HFMA2 R0, -RZ, RZ, 0, 0 ;  /* 0x00000000ff007431 */ /* 0x000fe200000001ff */
[----:B------:R-:W-:-:S03]  /*0360*/  IADD3.X R7, PT, PT, R7, UR5, RZ, P1, !PT ;  /* 0x0000000507077c10 */ /* 0x000fc60008ffe4ff */
[----:B------:R-:W-:-:S07]  /*0370*/  IMAD.MOV R10, RZ, RZ, -R6 ;  /* 0x000000ffff0a7224 */ /* 0x000fce00078e0a06 */
.L_x_164:
[----:B------:R-:W-:-:S05]  /*0380*/  MOV R9, R7 ;  /* 0x0000000700097202 */ /* 0x000fca0000000f00 */
[----:B------:R0:W2:Y:S01]  /*0390*/  LDG.E.U16.CONSTANT R11, desc[UR6][R8.64] ;  /* 0x00000006080b7981 */ /* 0x0000a2000c1e9500 */
[----:B------:R-:W-:Y:S01]  /*03a0*/  VIADD R10, R10, 0x1 ;  /* 0x000000010a0a7836 */ /* 0x000fe20000000000 */
[C---:B------:R-:W-:Y:S01]  /*03b0*/  IADD3 R3, PT, PT, R12.reuse, R3, RZ ;  /* 0x000000030c037210 */ /* 0x040fe20007ffe0ff */
[----:B------:R-:W-:-:S03]  /*03c0*/  IMAD.WIDE.U32 R6, R12, 0x2, R8 ;  /* 0x000000020c067825 */ /* 0x000fc600078e0008 */
[----:B------:R-:W-:Y:S01]  /*03d0*/  ISETP.NE.AND P1, PT, R10, RZ, PT ;  /* 0x000000ff0a00720c */ /* 0x000fe20003f25270 */
[----:B0-----:R-:W-:Y:S02]  /*03e0*/  IMAD.MOV.U32 R8, RZ, RZ, R6 ;  /* 0x000000ffff087224 */ /* 0x001fe400078e0006 */
[----:B--2---:R-:W-:-:S05]  /*03f0*/  HADD2.F32 R11, -RZ, R11.H0_H0 ;  /* 0x2000000bff0b7230 */ /* 0x004fca0000004100 */
[----:B------:R-:W-:-:S05]  /*0400*/  FFMA R0, R11, R11, R0 ;  /* 0x0000000b0b007223 */ /* 0x000fca0000000000 */
[----:B------:R-:W-:Y:S05]  /*0410*/  @P1 BRA `(.L_x_164) ;  /* 0xfffffffc00d81947 */ /* 0x000fea000383ffff */
.L_x_163:
[----:B------:R-:W-:Y:S05]  /*0420*/  BSYNC.RECONVERGENT B1 ;  /* 0x0000000000017941 */ /* 0x000fea0003800200 */
.L_x_162:
[----:B------:R-:W-:Y:S05]  /*0430*/  @!P0 BRA `(.L_x_161) ;  /* 0x0000000000588947 */ /* 0x000fea0003800000 */
.L_x_165:
        /* <DEDUP_REMOVED lines=11> */
[----:B--2---:R-:W-:-:S05]  /*04f0*/  HADD2.F32 R3, -RZ, R6.H0_H0 ;  /* 0x20000006ff037230 */ /* 0x004fca0000004100 */
[----:B------:R-:W-:Y:S01]  /*0500*/  FFMA R0, R3, R3, R0 ;  /* 0x0000000303007223 */ /* 0x000fe20000000000 */
[----:B------:R-:W-:-:S05]  /*0510*/  IMAD.IADD R3, R21, 0x1, R12 ;  /* 0x0000000115037824 */ /* 0x000fca00078e020c */
[----:B------:R-:W-:Y:S01]  /*0520*/  ISETP.GE.AND P0, PT, R3, R2, PT ;  /* 0x000000020300720c */ /* 0x000fe20003f06270 */
[----:B---3--:R-:W-:Y:S02]  /*0530*/  HADD2.F32 R15, -RZ, R8.H0_H0 ;  /* 0x20000008ff0f7230 */ /* 0x008fe40000004100 */
[----:B----4-:R-:W-:-:S03]  /*0540*/  HADD2.F32 R7, -RZ, R10.H0_H0 ;  /* 0x2000000aff077230 */ /* 0x010fc60000004100 */
[----:B------:R-:W-:Y:S01]  /*0550*/  FFMA R0, R15, R15, R0 ;  /* 0x0000000f0f007223 */ /* 0x000fe20000000000 */
[----:B-----5:R-:W-:-:S03]  /*0560*/  HADD2.F32 R9, -RZ, R16.H0_H0 ;  /* 0x20000010ff097230 */ /* 0x020fc60000004100 */
[----:B------:R-:W-:-:S04]  /*0570*/  FFMA R0, R7, R7, R0 ;  /* 0x0000000707007223 */ /* 0x000fc80000000000 */
[----:B------:R-:W-:Y:S01]  /*0580*/  FFMA R0, R9, R9, R0 ;  /* 0x0000000909007223 */ /* 0x000fe20000000000 */
[----:B------:R-:W-:Y:S06]  /*0590*/  @!P0 BRA `(.L_x_165) ;  /* 0xfffffffc00a88947 */ /* 0x000fec000383ffff */
.L_x_161:
[----:B------:R-:W-:Y:S05]  /*05a0*/  BSYNC.RECONVERGENT B0 ;  /* 0x0000000000007941 */ /* 0x000fea0003800200 */
.L_x_160:
        /* <DEDUP_REMOVED lines=9> */
[----:B------:R-:W-:Y:S01]  /*0640*/  @!P0 IADD3 R0, PT, PT, R0, 0x10, RZ ;  /* 0x0000001000008810 */ /* 0x000fe20007ffe0ff */
[----:B------:R-:W2:Y:S03]  /*0650*/  SHFL.BFLY PT, R6, R3, 0x8, 0x1f ;  /* 0x0d001f0003067f89 */ /* 0x000ea600000e0000 */
        /* <DEDUP_REMOVED lines=8> */
[----:B0-----:R-:W-:-:S04]  /*06e0*/  @!P1 LEA R6, R11, R6, 0x18 ;  /* 0x000000060b069211 */ /* 0x001fc800078ec0ff */
[----:B------:R-:W-:Y:S01]  /*06f0*/  @!P1 LEA R6, R19, R6, 0x2 ;  /* 0x0000000613069211 */ /* 0x000fe200078e10ff */
        /* <DEDUP_REMOVED lines=20> */
.L_x_179:
        /* <DEDUP_REMOVED lines=14> */
[----:B0-----:R-:W-:Y:S05]  /*0920*/  CALL.REL.NOINC `($__internal_5_$__cuda_sm3x_div_rn_noftz_f32_slowpath) ;  /* 0x0000000800d07944 */ /* 0x001fea0003c00000 */
[----:B------:R-:W-:-:S07]  /*0930*/  IMAD.MOV.U32 R2, RZ, RZ, R0 ;  /* 0x000000ffff027224 */ /* 0x000fce00078e0000 */
.L_x_169:
[----:B------:R-:W-:Y:S05]  /*0940*/  BSYNC.RECONVERGENT B0 ;  /* 0x0000000000007941 */ /* 0x000fea0003800200 */
.L_x_168:
        /* <DEDUP_REMOVED lines=10> */
.L_x_166:
        /* <DEDUP_REMOVED lines=18> */
[----:B---3--:R-:W-:-:S06]  /*0b10*/  VIADD R2, R6, 0xffffffe ;  /* 0x0ffffffe06027836 */ /* 0x008fcc0000000000 */
[----:B-1----:R1:W0:Y:S02]  /*0b20*/  F2I.FTZ.U32.TRUNC.NTZ R3, R2 ;  /* 0x0000000200037305 */ /* 0x002224000021f000 */
[----:B-1----:R-:W-:Y:S01]  /*0b30*/  IMAD.MOV.U32 R2, RZ, RZ, RZ ;  /* 0x000000ffff027224 */ /* 0x002fe200078e00ff */
[----:B0-----:R-:W-:-:S05]  /*0b40*/  IADD3 R9, PT, PT, RZ, -R3, RZ ;  /* 0x80000003ff097210 */ /* 0x001fca0007ffe0ff */
[----:B------:R-:W-:-:S04]  /*0b50*/  IMAD R9, R9, R12, RZ ;  /* 0x0000000c09097224 */ /* 0x000fc800078e02ff */
[----:B------:R-:W-:Y:S02]  /*0b60*/  IMAD.HI.U32 R6, R3, R9, R2 ;  /* 0x0000000903067227 */ /* 0x000fe400078e0002 */
[----:B------:R-:W0:Y:S04]  /*0b70*/  LDC.64 R2, c[0x0][0x390] ;  /* 0x0000e400ff027b82 */ /* 0x000e280000000a00 */
[----:B------:R-:W-:-:S05]  /*0b80*/  IMAD.HI.U32 R9, R6, R7, RZ ;  /* 0x0000000706097227 */ /* 0x000fca00078e00ff */
[----:B------:R-:W-:-:S05]  /*0b90*/  IADD3 R0, PT, PT, -R9, RZ, RZ ;  /* 0x000000ff09007210 */ /* 0x000fca0007ffe1ff */
[----:B------:R-:W-:Y:S02]  /*0ba0*/  IMAD R7, R12, R0, R7 ;  /* 0x000000000c077224 */ /* 0x000fe400078e0207 */
[----:B------:R-:W1:Y:S03]  /*0bb0*/  LDS R0, [UR4] ;  /* 0x00000004ff007984 */ /* 0x000e660008000800 */
[----:B------:R-:W-:-:S13]  /*0bc0*/  ISETP.GE.U32.AND P0, PT, R7, R12, PT ;  /* 0x0000000c0700720c */ /* 0x000fda0003f06070 */
[----:B------:R-:W-:Y:S02]  /*0bd0*/  @P0 IMAD.IADD R7, R7, 0x1, -R12 ;  /* 0x0000000107070824 */ /* 0x000fe400078e0a0c */
[----:B------:R-:W-:-:S03]  /*0be0*/  @P0 VIADD R9, R9, 0x1 ;  /* 0x0000000109090836 */ /* 0x000fc60000000000 */
[----:B------:R-:W-:-:S13]  /*0bf0*/  ISETP.GE.U32.AND P1, PT, R7, R12, PT ;  /* 0x0000000c0700720c */ /* 0x000fda0003f26070 */
[----:B------:R-:W-:Y:S02]  /*0c00*/  @P1 IADD3 R9, PT, PT, R9, 0x1, RZ ;  /* 0x0000000109091810 */ /* 0x000fe40007ffe0ff */
[----:B------:R-:W-:-:S05]  /*0c10*/  @!P2 LOP3.LUT R9, RZ, R12, RZ, 0x33, !PT ;  /* 0x0000000cff09a212 */ /* 0x000fca00078e33ff */
[----:B------:R-:W-:-:S05]  /*0c20*/  IMAD.IADD R16, R16, 0x1, R9 ;  /* 0x0000000110107824 */ /* 0x000fca00078e0209 */
[----:B------:R-:W-:-:S04]  /*0c30*/  LOP3.LUT R6, R16, 0x3, RZ, 0xc0, !PT ;  /* 0x0000000310067812 */ /* 0x000fc800078ec0ff */
[----:B------:R-:W-:-:S13]  /*0c40*/  ISETP.NE.AND P0, PT, R6, 0x3, PT ;  /* 0x000000030600780c */ /* 0x000fda0003f05270 */
[----:B01--4-:R-:W-:Y:S05]  /*0c50*/  @!P0 BRA `(.L_x_171) ;  /* 0x0000000000688947 */ /* 0x013fea0003800000 */
[----:B------:R-:W0:Y:S01]  /*0c60*/  LDCU.64 UR4, c[0x0][0x380] ;  /* 0x00007000ff0477ac */ /* 0x000e220008000a00 */
[----:B------:R-:W-:-:S05]  /*0c70*/  VIADD R6, R16, 0x1 ;  /* 0x0000000110067836 */ /* 0x000fca0000000000 */
[----:B------:R-:W-:Y:S01]  /*0c80*/  LOP3.LUT R18, R6, 0x3, RZ, 0xc0, !PT ;  /* 0x0000000306127812 */ /* 0x000fe200078ec0ff */
[----:B------:R-:W-:-:S04]  /*0c90*/  IMAD.WIDE.U32 R6, R19, 0x2, RZ ;  /* 0x0000000213067825 */ /* 0x000fc800078e00ff */
[C---:B------:R-:W-:Y:S01]  /*0ca0*/  IMAD R19, R18.reuse, R12, R19 ;  /* 0x0000000c12137224 */ /* 0x040fe200078e0213 */
[----:B------:R-:W-:Y:S02]  /*0cb0*/  IADD3 R18, PT, PT, -R18, RZ, RZ ;  /* 0x000000ff12127210 */ /* 0x000fe40007ffe1ff */
[----:B0-----:R-:W-:-:S04]  /*0cc0*/  LEA R17, P0, R13, UR4, 0x1 ;  /* 0x000000040d117c11 */ /* 0x001fc8000f8008ff */
[----:B------:R-:W-:-:S09]  /*0cd0*/  LEA.HI.X R21, R13, UR5, R14, 0x1, P0 ;  /* 0x000000050d157c11 */ /* 0x000fd200080f0c0e */
.L_x_172:
[----:B------:R-:W-:Y:S02]  /*0ce0*/  IADD3 R8, P0, PT, R4, R6, RZ ;  /* 0x0000000604087210 */ /* 0x000fe40007f1e0ff */
[----:B------:R-:W-:-:S03]  /*0cf0*/  IADD3 R10, P1, PT, R6, UR8, RZ ;  /* 0x00000008060a7c10 */ /* 0x000fc6000ff3e0ff */
[----:B------:R-:W-:Y:S01]  /*0d00*/  IMAD.X R9, R5, 0x1, R7, P0 ;  /* 0x0000000105097824 */ /* 0x000fe200000e0607 */
[----:B------:R-:W-:-:S04]  /*0d10*/  IADD3.X R11, PT, PT, R7, UR9, RZ, P1, !PT ;  /* 0x00000009070b7c10 */ /* 0x000fc80008ffe4ff */
[----:B------:R-:W2:Y:S04]  /*0d20*/  LDG.E.U16.CONSTANT R8, desc[UR6][R8.64] ;  /* 0x0000000608087981 */ /* 0x000ea8000c1e9500 */
[----:B------:R-:W3:Y:S01]  /*0d30*/  LDG.E.U16.CONSTANT R10, desc[UR6][R10.64] ;  /* 0x000000060a0a7981 */ /* 0x000ee2000c1e9500 */
[----:B0-----:R-:W-:Y:S02]  /*0d40*/  IADD3 R22, P0, PT, R6, R17, RZ ;  /* 0x0000001106167210 */ /* 0x001fe40007f1e0ff */
[----:B------:R-:W-:Y:S01]  /*0d50*/  IADD3 R18, PT, PT, R18, 0x1, RZ ;  /* 0x0000000112127810 */ /* 0x000fe20007ffe0ff */
[----:B--2---:R-:W-:Y:S02]  /*0d60*/  HADD2.F32 R23, -RZ, R8.H0_H0 ;  /* 0x20000008ff177230 */ /* 0x004fe40000004100 */
[----:B---3--:R-:W-:-:S03]  /*0d70*/  HADD2.F32 R20, -RZ, R10.H0_H0 ;  /* 0x2000000aff147230 */ /* 0x008fc60000004100 */
[----:B------:R-:W-:-:S04]  /*0d80*/  FMUL R23, R0, R23 ;  /* 0x0000001700177220 */ /* 0x000fc80000400000 */
[----:B------:R-:W-:Y:S01]  /*0d90*/  FMUL R20, R20, R23 ;  /* 0x0000001714147220 */ /* 0x000fe20000400000 */
[----:B------:R-:W-:Y:S01]  /*0da0*/  IMAD.X R23, R7, 0x1, R21, P0 ;  /* 0x0000000107177824 */ /* 0x000fe200000e0615 */
[----:B------:R-:W-:Y:S01]  /*0db0*/  ISETP.NE.AND P0, PT, R18, RZ, PT ;  /* 0x000000ff1200720c */ /* 0x000fe20003f05270 */
[----:B------:R-:W-:Y:S02]  /*0dc0*/  IMAD.WIDE.U32 R6, R12, 0x2, R6 ;  /* 0x000000020c067825 */ /* 0x000fe400078e0006 */
[----:B------:R-:W-:-:S05]  /*0dd0*/  F2FP.F16.F32.PACK_AB R20, RZ, R20 ;  /* 0x00000014ff14723e */ /* 0x000fca00000000ff */
[----:B------:R0:W-:Y:S05]  /*0de0*/  STG.E.U16 desc[UR6][R22.64], R20 ;  /* 0x0000001416007986 */ /* 0x0001ea000c101506 */
[----:B------:R-:W-:Y:S05]  /*0df0*/  @P0 BRA `(.L_x_172) ;  /* 0xfffffffc00b80947 */ /* 0x000fea000383ffff */
.L_x_171:
[----:B------:R-:W-:Y:S05]  /*0e00*/  BSYNC.RECONVERGENT B0 ;  /* 0x0000000000007941 */ /* 0x000fea0003800200 */
.L_x_170:
[----:B------:R-:W-:Y:S01]  /*0e10*/  ISETP.GE.U32.AND P0, PT, R16, 0x3, PT ;  /* 0x000000031000780c */ /* 0x000fe20003f06070 */
[----:B------:R-:W1:-:S12]  /*0e20*/  LDCU.64 UR4, c[0x0][0x380] ;  /* 0x00007000ff0477ac */ /* 0x000e580008000a00 */
[----:B-1----:R-:W-:Y:S05]  /*0e30*/  @!P0 EXIT ;  /* 0x000000000000894d */ /* 0x002fea0003800000 */
.L_x_173:
        /* <DEDUP_REMOVED lines=8> */
[C---:B------:R-:W-:Y:S02]  /*0ec0*/  IMAD.WIDE.U32 R8, R17.reuse, 0x2, R4 ;  /* 0x0000000211087825 */ /* 0x040fe400078e0004 */
[----:B------:R-:W4:Y:S02]  /*0ed0*/  LDG.E.U16.CONSTANT R24, desc[UR6][R24.64] ;  /* 0x0000000618187981 */ /* 0x000f24000c1e9500 */
[--C-:B------:R-:W-:Y:S02]  /*0ee0*/  IMAD.WIDE.U32 R10, R17, 0x2, R2.reuse ;  /* 0x00000002110a7825 */ /* 0x100fe400078e0002 */
[----:B------:R-:W5:Y:S02]  /*0ef0*/  LDG.E.U16.CONSTANT R26, desc[UR6][R8.64] ;  /* 0x00000006081a7981 */ /* 0x000f64000c1e9500 */
[----:B0-----:R-:W-:-:S02]  /*0f00*/  IMAD.WIDE.U32 R6, R29, 0x2, R2 ;  /* 0x000000021d067825 */ /* 0x001fc400078e0002 */
[----:B------:R-:W5:Y:S02]  /*0f10*/  LDG.E.U16.CONSTANT R10, desc[UR6][R10.64] ;  /* 0x000000060a0a7981 */ /* 0x000f64000c1e9500 */
[C---:B------:R-:W-:Y:S02]  /*0f20*/  IMAD.WIDE.U32 R20, R27.reuse, 0x2, R4 ;  /* 0x000000021b147825 */ /* 0x040fe400078e0004 */
        /* <DEDUP_REMOVED lines=13> */
[----:B-1----:R-:W-:Y:S01]  /*1000*/  IADD3 R23, P1, PT, R13, R27, RZ ;  /* 0x0000001b0d177210 */ /* 0x002fe20007f3e0ff */
[----:B--2---:R-:W-:-:S05]  /*1010*/  HADD2.F32 R11, -RZ, R16.H0_H0 ;  /* 0x20000010ff0b7230 */ /* 0x004fca0000004100 */
[----:B------:R-:W-:Y:S01]  /*1020*/  FMUL R11, R0, R11 ;  /* 0x0000000b000b7220 */ /* 0x000fe20000400000 */
[----:B---3--:R-:W-:Y:S02]  /*1030*/  HADD2.F32 R18, -RZ, R18.H0_H0 ;  /* 0x20000012ff127230 */ /* 0x008fe40000004100 */
[----:B----4-:R-:W-:-:S03]  /*1040*/  HADD2.F32 R19, -RZ, R24.H0_H0 ;  /* 0x20000018ff137230 */ /* 0x010fc60000004100 */
[----:B------:R-:W-:Y:S01]  /*1050*/  FMUL R18, R18, R11 ;  /* 0x0000000b12127220 */ /* 0x000fe20000400000 */
[----:B-----5:R-:W-:Y:S02]  /*1060*/  HADD2.F32 R21, -RZ, R26.H0_H0 ;  /* 0x2000001aff157230 */ /* 0x020fe40000004100 */
[C---:B------:R-:W-:Y:S01]  /*1070*/  FMUL R19, R0.reuse, R19 ;  /* 0x0000001300137220 */ /* 0x040fe20000400000 */
[----:B------:R-:W-:Y:S02]  /*1080*/  HADD2.F32 R10, -RZ, R10.H0_H0 ;  /* 0x2000000aff0a7230 */ /* 0x000fe40000004100 */
[----:B------:R-:W-:Y:S01]  /*1090*/  FMUL R21, R0, R21 ;  /* 0x0000001500157220 */ /* 0x000fe20000400000 */
[----:B------:R-:W-:Y:S02]  /*10a0*/  HADD2.F32 R28, -RZ, R28.H0_H0 ;  /* 0x2000001cff1c7230 */ /* 0x000fe40000004100 */
[----:B------:R-:W-:-:S03]  /*10b0*/  HADD2.F32 R11, -RZ, R20.H0_H0 ;  /* 0x20000014ff0b7230 */ /* 0x000fc60000004100 */
[----:B------:R-:W-:Y:S01]  /*10c0*/  FMUL R19, R28, R19 ;  /* 0x000000131c137220 */ /* 0x000fe20000400000 */
[----:B------:R-:W-:Y:S01]  /*10d0*/  FMUL R21, R10, R21 ;  /* 0x000000150a157220 */ /* 0x000fe20000400000 */
[----:B------:R-:W-:Y:S01]  /*10e0*/  IADD3.X R24, PT, PT, RZ, R14, RZ, P0, !PT ;  /* 0x0000000eff187210 */ /* 0x000fe200007fe4ff */
[----:B------:R-:W-:Y:S02]  /*10f0*/  HADD2.F32 R22, -RZ, R22.H0_H0 ;  /* 0x20000016ff167230 */ /* 0x000fe40000004100 */
[----:B------:R-:W-:Y:S01]  /*1100*/  FMUL R25, R0, R11 ;  /* 0x0000000b00197220 */ /* 0x000fe20000400000 */
[----:B------:R-:W-:Y:S01]  /*1110*/  LEA R10, P0, R17, UR4, 0x1 ;  /* 0x00000004110a7c11 */ /* 0x000fe2000f8008ff */
[----:B------:R-:W-:Y:S01]  /*1120*/  IMAD.X R20, RZ, RZ, R14, P1 ;  /* 0x000000ffff147224 */ /* 0x000fe200008e060e */
[----:B------:R-:W-:Y:S01]  /*1130*/  LEA R16, P1, R23, UR4, 0x1 ;  /* 0x0000000417107c11 */ /* 0x000fe2000f8208ff */
[----:B------:R-:W-:Y:S01]  /*1140*/  FMUL R22, R22, R25 ;  /* 0x0000001916167220 */ /* 0x000fe20000400000 */
[----:B------:R-:W-:-:S02]  /*1150*/  F2FP.F16.F32.PACK_AB R19, RZ, R19 ;  /* 0x00000013ff13723e */ /* 0x000fc400000000ff */
[----:B------:R-:W-:Y:S02]  /*1160*/  LEA.HI.X R11, R17, UR5, R24, 0x1, P0 ;  /* 0x00000005110b7c11 */ /* 0x000fe400080f0c18 */
[----:B------:R-:W-:Y:S02]  /*1170*/  F2FP.F16.F32.PACK_AB R18, RZ, R18 ;  /* 0x00000012ff12723e */ /* 0x000fe400000000ff */
[--C-:B------:R-:W-:Y:S02]  /*1180*/  LEA.HI.X R17, R23, UR5, R20.reuse, 0x1, P1 ;  /* 0x0000000517117c11 */ /* 0x100fe400088f0c14 */
[----:B------:R-:W-:Y:S02]  /*1190*/  PRMT R20, R19, 0x7610, R20 ;  /* 0x0000761013147816 */ /* 0x000fe40000000014 */
[----:B------:R-:W-:Y:S02]  /*11a0*/  F2FP.F16.F32.PACK_AB R21, RZ, R21 ;  /* 0x00000015ff15723e */ /* 0x000fe400000000ff */
[----:B------:R-:W-:Y:S01]  /*11b0*/  F2FP.F16.F32.PACK_AB R22, RZ, R22 ;  /* 0x00000016ff16723e */ /* 0x000fe200000000ff */
        /* <DEDUP_REMOVED lines=8> */
.L_x_167:
[----:B------:R-:W-:Y:S02]  /*1240*/  HFMA2 R11, -RZ, RZ, 0, 9.5367431640625e-07 ;  /* 0x00000010ff0b7431 */ /* 0x000fe400000001ff */
[----:B------:R-:W-:Y:S02]  /*1250*/  IMAD.MOV.U32 R16, RZ, RZ, 0x1f ;  /* 0x0000001fff107424 */ /* 0x000fe400078e00ff */
[----:B------:R-:W-:-:S07]  /*1260*/  IMAD.MOV.U32 R10, RZ, RZ, -0x1 ;  /* 0xffffffffff0a7424 */ /* 0x000fce00078e00ff */
[----:B-1----:R-:W-:Y:S05]  /*1270*/  WARPSYNC.COLLECTIVE R10, `(.L_x_174) ;  /* 0x000000000a087348 */ /* 0x002fea0003c00000 */
[----:B-1----:R0:W1:Y:S02]  /*1280*/  SHFL.BFLY P0, R8, R3, R11, R16 ;  /* 0x0c00000b03087389 */ /* 0x0020640000000010 */
[----:B01----:R-:W-:Y:S05]  /*1290*/  ENDCOLLECTIVE ;  /* 0x000000000000791b */ /* 0x003fea0003800000 */
.L_x_174:
[----:B------:R-:W-:Y:S01]  /*12a0*/  IMAD.MOV.U32 R11, RZ, RZ, 0x8 ;  /* 0x00000008ff0b7424 */ /* 0x000fe200078e00ff */
[----:B------:R-:W-:-:S05]  /*12b0*/  MOV R0, R8 ;  /* 0x0000000800007202 */ /* 0x000fca0000000f00 */
[----:B------:R-:W-:-:S04]  /*12c0*/  FADD R0, R0, R3 ;  /* 0x0000000300007221 */ /* 0x000fc80000000000 */
[----:B------:R-:W-:-:S07]  /*12d0*/  IMAD.MOV.U32 R3, RZ, RZ, R0 ;  /* 0x000000ffff037224 */ /* 0x000fce00078e0000 */
[----:B------:R-:W-:Y:S05]  /*12e0*/  WARPSYNC.COLLECTIVE R10, `(.L_x_175) ;  /* 0x000000000a087348 */ /* 0x000fea0003c00000 */
[----:B------:R0:W1:Y:S02]  /*12f0*/  SHFL.BFLY P0, R8, R3, R11, R16 ;  /* 0x0c00000b03087389 */ /* 0x0000640000000010 */
[----:B01----:R-:W-:Y:S05]  /*1300*/  ENDCOLLECTIVE ;  /* 0x000000000000791b */ /* 0x003fea0003800000 */
.L_x_175:
[----:B------:R-:W-:Y:S01]  /*1310*/  IMAD.MOV.U32 R11, RZ, RZ, 0x4 ;  /* 0x00000004ff0b7424 */ /* 0x000fe200078e00ff */
[----:B------:R-:W-:-:S05]  /*1320*/  MOV R7, R8 ;  /* 0x0000000800077202 */ /* 0x000fca0000000f00 */
[----:B------:R-:W-:-:S04]  /*1330*/  FADD R7, R0, R7 ;  /* 0x0000000700077221 */ /* 0x000fc80000000000 */
[----:B------:R-:W-:-:S07]  /*1340*/  IMAD.MOV.U32 R3, RZ, RZ, R7 ;  /* 0x000000ffff037224 */ /* 0x000fce00078e0007 */
[----:B------:R-:W-:Y:S05]  /*1350*/  WARPSYNC.COLLECTIVE R10, `(.L_x_176) ;  /* 0x000000000a087348 */ /* 0x000fea0003c00000 */
[----:B------:R0:W1:Y:S02]  /*1360*/  SHFL.BFLY P0, R8, R3, R11, R16 ;  /* 0x0c00000b03087389 */ /* 0x0000640000000010 */
[----:B01----:R-:W-:Y:S05]  /*1370*/  ENDCOLLECTIVE ;  /* 0x000000000000791b */ /* 0x003fea0003800000 */
.L_x_176:
[----:B------:R-:W-:Y:S01]  /*1380*/  IMAD.MOV.U32 R11, RZ, RZ, 0x2 ;  /* 0x00000002ff0b7424 */ /* 0x000fe200078e00ff */
[----:B------:R-:W-:-:S05]  /*1390*/  MOV R6, R8 ;  /* 0x0000000800067202 */ /* 0x000fca0000000f00 */
[----:B------:R-:W-:-:S04]  /*13a0*/  FADD R6, R7, R6 ;  /* 0x0000000607067221 */ /* 0x000fc80000000000 */
[----:B------:R-:W-:-:S07]  /*13b0*/  IMAD.MOV.U32 R3, RZ, RZ, R6 ;  /* 0x000000ffff037224 */ /* 0x000fce00078e0006 */
[----:B------:R-:W-:Y:S05]  /*13c0*/  WARPSYNC.COLLECTIVE R10, `(.L_x_177) ;  /* 0x000000000a087348 */ /* 0x000fea0003c00000 */
[----:B------:R0:W1:Y:S02]  /*13d0*/  SHFL.BFLY P0, R8, R3, R11, R16 ;  /* 0x0c00000b03087389 */ /* 0x0000640000000010 */
[----:B01----:R-:W-:Y:S05]  /*13e0*/  ENDCOLLECTIVE ;  /* 0x000000000000791b */ /* 0x003fea0003800000 */
.L_x_177:
[----:B------:R-:W-:Y:S01]  /*13f0*/  HFMA2 R11, -RZ, RZ, 0, 5.9604644775390625e-08 ;  /* 0x00000001ff0b7431 */ /* 0x000fe200000001ff */
[----:B------:R-:W-:-:S05]  /*1400*/  MOV R9, R8 ;  /* 0x0000000800097202 */ /* 0x000fca0000000f00 */
[----:B------:R-:W-:-:S04]  /*1410*/  FADD R9, R6, R9 ;  /* 0x0000000906097221 */ /* 0x000fc80000000000 */
[----:B------:R-:W-:-:S07]  /*1420*/  IMAD.MOV.U32 R3, RZ, RZ, R9 ;  /* 0x000000ffff037224 */ /* 0x000fce00078e0009 */
[----:B------:R-:W-:Y:S05]  /*1430*/  WARPSYNC.COLLECTIVE R10, `(.L_x_178) ;  /* 0x000000000a087348 */ /* 0x000fea0003c00000 */
[----:B------:R0:W1:Y:S02]  /*1440*/  SHFL.BFLY P0, R8, R3, R11, R16 ;  /* 0x0c00000b03087389 */ /* 0x0000640000000010 */
[----:B01----:R-:W-:Y:S05]  /*1450*/  ENDCOLLECTIVE ;  /* 0x000000000000791b */ /* 0x003fea0003800000 */
.L_x_178:
[----:B------:R-:W-:Y:S05]  /*1460*/  BRA `(.L_x_179) ;  /* 0xfffffff000f47947 */ /* 0x000fea000383ffff */
        .weak           $__internal_5_$__cuda_sm3x_div_rn_noftz_f32_slowpath
        .type           $__internal_5_$__cuda_sm3x_div_rn_noftz_f32_slowpath,@function
        .size           $__internal_5_$__cuda_sm3x_div_rn_noftz_f32_slowpath,(.L_x_197 - $__internal_5_$__cuda_sm3x_div_rn_noftz_f32_slowpath)
$__internal_5_$__cuda_sm3x_div_rn_noftz_f32_slowpath:
        /* <DEDUP_REMOVED lines=36> */
.L_x_181:
        /* <DEDUP_REMOVED lines=51> */
.L_x_188:
[----:B------:R-:W-:-:S04]  /*19e0*/  LOP3.LUT R0, R0, 0x80000000, RZ, 0xc0, !PT ;  /* 0x8000000000007812 */ /* 0x000fc800078ec0ff */
[----:B------:R-:W-:Y:S01]  /*19f0*/  LOP3.LUT R0, R0, 0x7f800000, RZ, 0xfc, !PT ;  /* 0x7f80000000007812 */ /* 0x000fe200078efcff */
[----:B------:R-:W-:Y:S06]  /*1a00*/  BRA `(.L_x_189) ;  /* 0x0000000000047947 */ /* 0x000fec0003800000 */
.L_x_187:
[----:B------:R-:W-:-:S07]  /*1a10*/  IMAD R0, R7, 0x800000, R0 ;  /* 0x0080000007007824 */ /* 0x000fce00078e0200 */
.L_x_189:
[----:B------:R-:W-:Y:S05]  /*1a20*/  BSYNC.RECONVERGENT B2 ;  /* 0x0000000000027941 */ /* 0x000fea0003800200 */
.L_x_186:
[----:B------:R-:W-:Y:S05]  /*1a30*/  BRA `(.L_x_190) ;  /* 0x0000000000207947 */ /* 0x000fea0003800000 */
.L_x_185:
[----:B------:R-:W-:-:S04]  /*1a40*/  LOP3.LUT R0, R9, 0x80000000, R8, 0x48, !PT ;  /* 0x8000000009007812 */ /* 0x000fc800078e4808 */
[----:B------:R-:W-:Y:S01]  /*1a50*/  LOP3.LUT R0, R0, 0x7f800000, RZ, 0xfc, !PT ;  /* 0x7f80000000007812 */ /* 0x000fe200078efcff */
[----:B------:R-:W-:Y:S06]  /*1a60*/  BRA `(.L_x_190) ;  /* 0x0000000000147947 */ /* 0x000fec0003800000 */
.L_x_184:
[----:B------:R-:W-:Y:S01]  /*1a70*/  LOP3.LUT R0, R9, 0x80000000, R8, 0x48, !PT ;  /* 0x8000000009007812 */ /* 0x000fe200078e4808 */
[----:B------:R-:W-:Y:S06]  /*1a80*/  BRA `(.L_x_190) ;  /* 0x00000000000c7947 */ /* 0x000fec0003800000 */
.L_x_183:
[----:B------:R-:W0:Y:S01]  /*1a90*/  MUFU.RSQ R0, -QNAN ;  /* 0xffc0000000007908 */ /* 0x000e220000001400 */
[----:B------:R-:W-:Y:S05]  /*1aa0*/  BRA `(.L_x_190) ;  /* 0x0000000000047947 */ /* 0x000fea0003800000 */
.L_x_182:
[----:B------:R-:W-:-:S07]  /*1ab0*/  FADD.FTZ R0, R0, R3 ;  /* 0x0000000300007221 */ /* 0x000fce0000010000 */
.L_x_190:
[----:B------:R-:W-:Y:S05]  /*1ac0*/  BSYNC.RECONVERGENT B1 ;  /* 0x0000000000017941 */ /* 0x000fea0003800200 */
.L_x_180:
[----:B------:R-:W-:-:S04]  /*1ad0*/  HFMA2 R3, -RZ, RZ, 0, 0 ;  /* 0x00000000ff037431 */ /* 0x000fc800000001ff */
[----:B0-----:R-:W-:Y:S05]  /*1ae0*/  RET.REL.NODEC R2 `(_Z14rmsnorm_kernelI6__halffEvPT_PKS1_S4_if) ;  /* 0xffffffe402447950 */ /* 0x001fea0003c3ffff */
.L_x_191:
        /* <DEDUP_REMOVED lines=9> */
.L_x_197:


//--------------------- .nv.shared._Z23rmsnorm_residual_kernelIffEvPT_S1_PKS0_S3_S3_if --------------------------
	.section	.nv.shared._Z23rmsnorm_residual_kernelIffEvPT_S1_PKS0_S3_S3_if,"aw",@nobits
	.sectionflags	@""
	.align	16
.nv.shared._Z23rmsnorm_residual_kernelIffEvPT_S1_PKS0_S3_S3_if:
	.zero		1040


//--------------------- .nv.shared.reserved.0     --------------------------
	.section	.nv.shared.reserved.0,"aw",@nobits
	.weak		__nv_reservedSMEM_offset_0_alias
	.size		__nv_reservedSMEM_offset_0_alias, 0, 64
	.other		__nv_reservedSMEM_offset_0_alias,@"STO_CUDA_RESERVED_SHARED STV_DEFAULT"
__nv_reservedSMEM_offset_0_alias:
	.zero		0
	.zero		64


//--------------------- .nv.shared._Z23rmsnorm_residual_kernelI13__nv_bfloat16fEvPT_S2_PKS1_S4_S4_if --------------------------
	.section	.nv.shared._Z23rmsnorm_residual_kernelI13__nv_bfloat16fEvPT_S2_PKS1_S4_S4_if,"aw",@nobits
	.sectionflags	@""
	.align	16
.nv.shared._Z23rmsnorm_residual_kernelI13__nv_bfloat16fEvPT_S2_PKS1_S4_S4_if:
	.zero		1040


//--------------------- .nv.shared._Z23rmsnorm_residual_kernelI6__halffEvPT_S2_PKS1_S4_S4_if --------------------------
	.section	.nv.shared._Z23rmsnorm_residual_kernelI6__halffEvPT_S2_PKS1_S4_S4_if,"aw",@nobits
	.sectionflags	@""
	.align	16
.nv.shared._Z23rmsnorm_residual_kernelI6__halffEvPT_S2_PKS1_S4_S4_if:
	.zero		1040


//--------------------- .nv.shared._Z14rmsnorm_kernelIffEvPT_PKS0_S3_if --------------------------
	.section	.nv.shared._Z14rmsnorm_kernelIffEvPT_PKS0_S3_if,"aw",@nobits
	.sectionflags	@""
	.align	16
.nv.shared._Z14rmsnorm_kernelIffEvPT_PKS0_S3_if:
	.zero		1040


//--------------------- .nv.shared._Z14rmsnorm_kernelI13__nv_bfloat16fEvPT_PKS1_S4_if --------------------------
	.section	.nv.shared._Z14rmsnorm_kernelI13__nv_bfloat16fEvPT_PKS1_S4_if,"aw",@nobits
	.sectionflags	@""
	.align	16
.nv.shared._Z14rmsnorm_kernelI13__nv_bfloat16fEvPT_PKS1_S4_if:
	.zero		1040


//--------------------- .nv.shared._Z14rmsnorm_kernelI6__halffEvPT_PKS1_S4_if --------------------------
	.section	.nv.shared._Z14rmsnorm_kernelI6__halffEvPT_PKS1_S4_if,"aw",@nobits
	.sectionflags	@""
	.align	16
.nv.shared._Z14rmsnorm_kernelI6__halffEvPT_PKS1_S4_if:
	.zero		1040


//--------------------- .nv.constant0._Z23rmsnorm_residual_kernelIffEvPT_S1_PKS0_S3_S3_if --------------------------
	.section	.nv.constant0._Z23rmsnorm_residual_kernelIffEvPT_S1_PKS0_S3_S3_if,"a",@progbits
	.sectionflags	@""
	.align	4
.nv.constant0._Z23rmsnorm_residual_kernelIffEvPT_S1_PKS0_S3_S3_if:
	.zero		944


//--------------------- .nv.constant0._Z23rmsnorm_residual_kernelI13__nv_bfloat16fEvPT_S2_PKS1_S4_S4_if --------------------------
	.section	.nv.constant0._Z23rmsnorm_residual_kernelI13__nv_bfloat16fEvPT_S2_PKS1_S4_S4_if,"a",@progbits
	.sectionflags	@""
	.align	4
.nv.constant0._Z23rmsnorm_residual_kernelI13__nv_bfloat16fEvPT_S2_PKS1_S4_S4_if:
	.zero		944


//--------------------- .nv.constant0._Z23rmsnorm_residual_kernelI6__halffEvPT_S2_PKS1_S4_S4_if --------------------------
	.section	.nv.constant0._Z23rmsnorm_residual_kernelI6__halffEvPT_S2_PKS1_S4_S4_if,"a",@progbits
	.sectionflags	@""
	.align	4
.nv.constant0._Z23rmsnorm_residual_kernelI6__halffEvPT_S2_PKS1_S4_S4_if:
	.zero		944


//--------------------- .nv.constant0._Z14rmsnorm_kernelIffEvPT_PKS0_S3_if --------------------------
	.section	.nv.constant0._Z14rmsnorm_kernelIffEvPT_PKS0_S3_if,"a",@progbits
	.sectionflags	@""
	.align	4
.nv.constant0._Z14rmsnorm_kernelIffEvPT_PKS0_S3_if:
	.zero		928


//--------------------- .nv.constant0._Z14rmsnorm_kernelI13__nv_bfloat16fEvPT_PKS1_S4_if --------------------------
	.section	.nv.constant0._Z14rmsnorm_kernelI13__nv_bfloat16fEvPT_PKS1_S4_if,"a",@progbits
	.sectionflags	@""
	.align	4
.nv.constant0._Z14rmsnorm_kernelI13__nv_bfloat16fEvPT_PKS1_S4_if:
	.zero		928


//--------------------- .nv.constant0._Z14rmsnorm_kernelI6__halffEvPT_PKS1_S4_if --------------------------
	.section	.nv.constant0._Z14rmsnorm_kernelI6__halffEvPT_PKS1_S4_if,"a",@progbits
	.sectionflags	@""
	.align	4
.nv.constant0._Z14rmsnorm_kernelI6__halffEvPT_PKS1_S4_if:
	.zero		928


//--------------------- SYMBOLS --------------------------

	.type		.nv.reservedSmem.offset0,@object
	.size		.nv.reservedSmem.offset0,0x4
	.type		.nv.reservedSmem.cap,@object
	.size		.nv.reservedSmem.cap,0x4
